	.target	sm_90a

	.elftype	@"ET_EXEC"


//--------------------- .note.nv.tkinfo           --------------------------
	.section	.note.nv.tkinfo,"",@"SHT_NOTE"
	.sectionflags	@"SHF_NOTE_NV_TKINFO"
	.tkinfo
        /*0018*/ 	.word	0x00000002
        /*0030*/ 	.string	""
        /*0030*/ 	.string	"ptxas"
        /*0030*/ 	.string	"Cuda compilation tools, release 13.0, V13.0.88"
        /*0030*/ 	.string	"Build cuda_13.0.r13.0/compiler.36424714_0"
        /*0030*/ 	.string	"-arch sm_90a -m 64 "



//--------------------- .note.nv.cuinfo           --------------------------
	.section	.note.nv.cuinfo,"",@"SHT_NOTE"
	.sectionflags	@"SHF_NOTE_NV_CUINFO"
        /*0018*/ 	.short	0x0002
        /*001a*/ 	.short	0x005a
        /*001c*/ 	.short	0x0082
	.zero		2


//--------------------- .nv.info                  --------------------------
	.section	.nv.info,"",@"SHT_CUDA_INFO"
	.align	4


	//----- nvinfo : EIATTR_REGCOUNT
	.align		4
        /*0000*/ 	.byte	0x04, 0x2f
        /*0002*/ 	.short	(.L_12 - .L_11)
	.align		4
.L_11:
        /*0004*/ 	.word	index@(_ZN7cutlass13device_kernelINS_4conv6kernel13ConvUniversalINS1_16ConvProblemShapeILNS1_8OperatorE2ELi2EEENS1_10collective14CollectiveConvINS1_46MainloopSm90TmaGmmaWarpSpecializedImplicitGemmILS5_2ELi11ELi2EN4cute5tupleIJNSA_1CILi1EEESD_SD_EEENS1_36KernelImplicitTmaWarpSpecializedSm90ELi1EEENSB_IJNSC_ILi256EEENSB_IJNSC_ILi64EEEEEENSB_IJNSC_ILi32EEEEEEEEENS_10bfloat16_tESN_NSA_8TiledMMAINSA_8MMA_AtomIJNSA_4SM904GMMA27MMA_64x64x16_F32BF16BF16_SSILNSR_5MajorE1ELST_1ELNSR_7ScaleInE1ELSU_1EEEEEENSA_6LayoutISE_NSB_IJNSC_ILi0EEESY_SY_EEEEENSB_IJNSA_10UnderscoreES11_S11_EEEEENS7_6detail26Sm90ImplicitGemmTileTraitsINSA_13SM90_TMA_LOADENSA_14ComposedLayoutINSA_7SwizzleILi3ELi4ELi3EEENSA_18smem_ptr_flag_bitsILi16EEENSX_INSB_IJNSB_IJSI_NSC_ILi4EEEEEENSB_IJNSC_ILi8EEES1C_EEENSB_IJSD_NSC_ILi11EEEEEEEEENSB_IJNSB_IJSD_NSC_ILi2048EEEEEENSB_IJSI_NSC_ILi512EEEEEENSB_IJSY_NSC_ILi8192EEEEEEEEEEEEEvEENS15_INSA_20SM90_TMA_LOAD_IM2COLENS17_IS19_S1B_NSX_INSB_IJNSB_IJSI_SD_EEES1F_S1H_EEENSB_IJNSB_IJSD_SY_EEES1M_NSB_IJSY_S1J_EEEEEEEEEEvEEEENS_8epilogue10collective6detail29Sm90TmaWarpSpecializedAdapterINS24_15DefaultEpilogueISN_NSB_IJlNSB_IJSD_llEEESY_EEES29_NS23_6thread17LinearCombinationISN_Li1EffLNS2A_9ScaleType4KindE0ELNS_15FloatRoundStyleE2ESN_EENS_4gemm15EpilogueDefaultEEEEEvvEEEEvNT_6ParamsE)
        /*0008*/ 	.word	0x000000a8


	//----- nvinfo : EIATTR_FRAME_SIZE
	.align		4
.L_12:
        /*000c*/ 	.byte	0x04, 0x11
        /*000e*/ 	.short	(.L_14 - .L_13)
	.align		4
.L_13:
        /*0010*/ 	.word	index@(_ZN7cutlass13device_kernelINS_4conv6kernel13ConvUniversalINS1_16ConvProblemShapeILNS1_8OperatorE2ELi2EEENS1_10collective14CollectiveConvINS1_46MainloopSm90TmaGmmaWarpSpecializedImplicitGemmILS5_2ELi11ELi2EN4cute5tupleIJNSA_1CILi1EEESD_SD_EEENS1_36KernelImplicitTmaWarpSpecializedSm90ELi1EEENSB_IJNSC_ILi256EEENSB_IJNSC_ILi64EEEEEENSB_IJNSC_ILi32EEEEEEEEENS_10bfloat16_tESN_NSA_8TiledMMAINSA_8MMA_AtomIJNSA_4SM904GMMA27MMA_64x64x16_F32BF16BF16_SSILNSR_5MajorE1ELST_1ELNSR_7ScaleInE1ELSU_1EEEEEENSA_6LayoutISE_NSB_IJNSC_ILi0EEESY_SY_EEEEENSB_IJNSA_10UnderscoreES11_S11_EEEEENS7_6detail26Sm90ImplicitGemmTileTraitsINSA_13SM90_TMA_LOADENSA_14ComposedLayoutINSA_7SwizzleILi3ELi4ELi3EEENSA_18smem_ptr_flag_bitsILi16EEENSX_INSB_IJNSB_IJSI_NSC_ILi4EEEEEENSB_IJNSC_ILi8EEES1C_EEENSB_IJSD_NSC_ILi11EEEEEEEEENSB_IJNSB_IJSD_NSC_ILi2048EEEEEENSB_IJSI_NSC_ILi512EEEEEENSB_IJSY_NSC_ILi8192EEEEEEEEEEEEEvEENS15_INSA_20SM90_TMA_LOAD_IM2COLENS17_IS19_S1B_NSX_INSB_IJNSB_IJSI_SD_EEES1F_S1H_EEENSB_IJNSB_IJSD_SY_EEES1M_NSB_IJSY_S1J_EEEEEEEEEEvEEEENS_8epilogue10collective6detail29Sm90TmaWarpSpecializedAdapterINS24_15DefaultEpilogueISN_NSB_IJlNSB_IJSD_llEEESY_EEES29_NS23_6thread17LinearCombinationISN_Li1EffLNS2A_9ScaleType4KindE0ELNS_15FloatRoundStyleE2ESN_EENS_4gemm15EpilogueDefaultEEEEEvvEEEEvNT_6ParamsE)
        /*0014*/ 	.word	0x00000000


	//----- nvinfo : EIATTR_MIN_STACK_SIZE
	.align		4
.L_14:
        /*0018*/ 	.byte	0x04, 0x12
        /*001a*/ 	.short	(.L_16 - .L_15)
	.align		4
.L_15:
        /*001c*/ 	.word	index@(_ZN7cutlass13device_kernelINS_4conv6kernel13ConvUniversalINS1_16ConvProblemShapeILNS1_8OperatorE2ELi2EEENS1_10collective14CollectiveConvINS1_46MainloopSm90TmaGmmaWarpSpecializedImplicitGemmILS5_2ELi11ELi2EN4cute5tupleIJNSA_1CILi1EEESD_SD_EEENS1_36KernelImplicitTmaWarpSpecializedSm90ELi1EEENSB_IJNSC_ILi256EEENSB_IJNSC_ILi64EEEEEENSB_IJNSC_ILi32EEEEEEEEENS_10bfloat16_tESN_NSA_8TiledMMAINSA_8MMA_AtomIJNSA_4SM904GMMA27MMA_64x64x16_F32BF16BF16_SSILNSR_5MajorE1ELST_1ELNSR_7ScaleInE1ELSU_1EEEEEENSA_6LayoutISE_NSB_IJNSC_ILi0EEESY_SY_EEEEENSB_IJNSA_10UnderscoreES11_S11_EEEEENS7_6detail26Sm90ImplicitGemmTileTraitsINSA_13SM90_TMA_LOADENSA_14ComposedLayoutINSA_7SwizzleILi3ELi4ELi3EEENSA_18smem_ptr_flag_bitsILi16EEENSX_INSB_IJNSB_IJSI_NSC_ILi4EEEEEENSB_IJNSC_ILi8EEES1C_EEENSB_IJSD_NSC_ILi11EEEEEEEEENSB_IJNSB_IJSD_NSC_ILi2048EEEEEENSB_IJSI_NSC_ILi512EEEEEENSB_IJSY_NSC_ILi8192EEEEEEEEEEEEEvEENS15_INSA_20SM90_TMA_LOAD_IM2COLENS17_IS19_S1B_NSX_INSB_IJNSB_IJSI_SD_EEES1F_S1H_EEENSB_IJNSB_IJSD_SY_EEES1M_NSB_IJSY_S1J_EEEEEEEEEEvEEEENS_8epilogue10collective6detail29Sm90TmaWarpSpecializedAdapterINS24_15DefaultEpilogueISN_NSB_IJlNSB_IJSD_llEEESY_EEES29_NS23_6thread17LinearCombinationISN_Li1EffLNS2A_9ScaleType4KindE0ELNS_15FloatRoundStyleE2ESN_EENS_4gemm15EpilogueDefaultEEEEEvvEEEEvNT_6ParamsE)
        /*0020*/ 	.word	0x00000000
.L_16:


//--------------------- .nv.compat                --------------------------
	.section	.nv.compat,"",@"SHT_CUDA_COMPAT_INFO"
	.align	4
        /*0000*/ 	.byte	0x02, 0x09, 0x01, 0x00, 0x02, 0x02, 0x04, 0x00, 0x02, 0x05, 0x05, 0x00, 0x03, 0x07, 0x01, 0x01
        /*0010*/ 	.byte	0x02, 0x03, 0x01, 0x00, 0x02, 0x06, 0x01, 0x00, 0x04, 0x0b, 0x08, 0x00, 0x00, 0x00, 0x00, 0x00
        /*0020*/ 	.byte	0x00, 0x00, 0x00, 0x00


//--------------------- .nv.info._ZN7cutlass13device_kernelINS_4conv6kernel13ConvUniversalINS1_16ConvProblemShapeILNS1_8OperatorE2ELi2EEENS1_10collective14CollectiveConvINS1_46MainloopSm90TmaGmmaWarpSpecializedImplicitGemmILS5_2ELi11ELi2EN4cute5tupleIJNSA_1CILi1EEESD_SD_EEENS1_36KernelImplicitTmaWarpSpecializedSm90ELi1EEENSB_IJNSC_ILi256EEENSB_IJNSC_ILi64EEEEEENSB_IJNSC_ILi32EEEEEEEEENS_10bfloat16_tESN_NSA_8TiledMMAINSA_8MMA_AtomIJNSA_4SM904GMMA27MMA_64x64x16_F32BF16BF16_SSILNSR_5MajorE1ELST_1ELNSR_7ScaleInE1ELSU_1EEEEEENSA_6LayoutISE_NSB_IJNSC_ILi0EEESY_SY_EEEEENSB_IJNSA_10UnderscoreES11_S11_EEEEENS7_6detail26Sm90ImplicitGemmTileTraitsINSA_13SM90_TMA_LOADENSA_14ComposedLayoutINSA_7SwizzleILi3ELi4ELi3EEENSA_18smem_ptr_flag_bitsILi16EEENSX_INSB_IJNSB_IJSI_NSC_ILi4EEEEEENSB_IJNSC_ILi8EEES1C_EEENSB_IJSD_NSC_ILi11EEEEEEEEENSB_IJNSB_IJSD_NSC_ILi2048EEEEEENSB_IJSI_NSC_ILi512EEEEEENSB_IJSY_NSC_ILi8192EEEEEEEEEEEEEvEENS15_INSA_20SM90_TMA_LOAD_IM2COLENS17_IS19_S1B_NSX_INSB_IJNSB_IJSI_SD_EEES1F_S1H_EEENSB_IJNSB_IJSD_SY_EEES1M_NSB_IJSY_S1J_EEEEEEEEEEvEEEENS_8epilogue10collective6detail29Sm90TmaWarpSpecializedAdapterINS24_15DefaultEpilogueISN_NSB_IJlNSB_IJSD_llEEESY_EEES29_NS23_6thread17LinearCombinationISN_Li1EffLNS2A_9ScaleType4KindE0ELNS_15FloatRoundStyleE2ESN_EENS_4gemm15EpilogueDefaultEEEEEvvEEEEvNT_6ParamsE --------------------------
	.section	.nv.info._ZN7cutlass13device_kernelINS_4conv6kernel13ConvUniversalINS1_16ConvProblemShapeILNS1_8OperatorE2ELi2EEENS1_10collective14CollectiveConvINS1_46MainloopSm90TmaGmmaWarpSpecializedImplicitGemmILS5_2ELi11ELi2EN4cute5tupleIJNSA_1CILi1EEESD_SD_EEENS1_36KernelImplicitTmaWarpSpecializedSm90ELi1EEENSB_IJNSC_ILi256EEENSB_IJNSC_ILi64EEEEEENSB_IJNSC_ILi32EEEEEEEEENS_10bfloat16_tESN_NSA_8TiledMMAINSA_8MMA_AtomIJNSA_4SM904GMMA27MMA_64x64x16_F32BF16BF16_SSILNSR_5MajorE1ELST_1ELNSR_7ScaleInE1ELSU_1EEEEEENSA_6LayoutISE_NSB_IJNSC_ILi0EEESY_SY_EEEEENSB_IJNSA_10UnderscoreES11_S11_EEEEENS7_6detail26Sm90ImplicitGemmTileTraitsINSA_13SM90_TMA_LOADENSA_14ComposedLayoutINSA_7SwizzleILi3ELi4ELi3EEENSA_18smem_ptr_flag_bitsILi16EEENSX_INSB_IJNSB_IJSI_NSC_ILi4EEEEEENSB_IJNSC_ILi8EEES1C_EEENSB_IJSD_NSC_ILi11EEEEEEEEENSB_IJNSB_IJSD_NSC_ILi2048EEEEEENSB_IJSI_NSC_ILi512EEEEEENSB_IJSY_NSC_ILi8192EEEEEEEEEEEEEvEENS15_INSA_20SM90_TMA_LOAD_IM2COLENS17_IS19_S1B_NSX_INSB_IJNSB_IJSI_SD_EEES1F_S1H_EEENSB_IJNSB_IJSD_SY_EEES1M_NSB_IJSY_S1J_EEEEEEEEEEvEEEENS_8epilogue10collective6detail29Sm90TmaWarpSpecializedAdapterINS24_15DefaultEpilogueISN_NSB_IJlNSB_IJSD_llEEESY_EEES29_NS23_6thread17LinearCombinationISN_Li1EffLNS2A_9ScaleType4KindE0ELNS_15FloatRoundStyleE2ESN_EENS_4gemm15EpilogueDefaultEEEEEvvEEEEvNT_6ParamsE,"",@"SHT_CUDA_INFO"
	.sectionflags	@""
	.align	4


	//----- nvinfo : EIATTR_CUDA_API_VERSION
	.align		4
        /*0000*/ 	.byte	0x04, 0x37
        /*0002*/ 	.short	(.L_18 - .L_17)
.L_17:
        /*0004*/ 	.word	0x00000082


	//----- nvinfo : EIATTR_KPARAM_INFO
	.align		4
.L_18:
        /*0008*/ 	.byte	0x04, 0x17
        /*000a*/ 	.short	(.L_20 - .L_19)
.L_19:
        /*000c*/ 	.word	0x00000000
        /*0010*/ 	.short	0x0000
        /*0012*/ 	.short	0x0070
        /*0014*/ 	.byte	0x00, 0xf0, 0x01, 0x0e


	//----- nvinfo : EIATTR_SPARSE_MMA_MASK
	.align		4
.L_20:
        /*0018*/ 	.byte	0x03, 0x50
        /*001a*/ 	.short	0x0000


	//----- nvinfo : EIATTR_MAXREG_COUNT
	.align		4
        /*001c*/ 	.byte	0x03, 0x1b
        /*001e*/ 	.short	0x00ff


	//----- nvinfo : EIATTR_NUM_BARRIERS
	.align		4
        /*0020*/ 	.byte	0x02, 0x4c
        /*0022*/ 	.byte	0x01
	.zero		1


	//----- nvinfo : EIATTR_MERCURY_ISA_VERSION
	.align		4
        /*0024*/ 	.byte	0x03, 0x5f
        /*0026*/ 	.short	0x0101


	//----- nvinfo : EIATTR_COOP_GROUP_MASK_REGIDS
	.align		4
        /*0028*/ 	.byte	0x04, 0x29
        /*002a*/ 	.short	(.L_22 - .L_21)


	//   ....[0]....
.L_21:
        /*002c*/ 	.word	0xffffffff


	//   ....[1]....
        /*0030*/ 	.word	0xffffffff


	//   ....[2]....
        /*0034*/ 	.word	0xffffffff


	//----- nvinfo : EIATTR_COOP_GROUP_INSTR_OFFSETS
	.align		4
.L_22:
        /*0038*/ 	.byte	0x04, 0x28
        /*003a*/ 	.short	(.L_24 - .L_23)


	//   ....[0]....
.L_23:
        /*003c*/ 	.word	0x00000060


	//   ....[1]....
        /*0040*/ 	.word	0x00000070


	//   ....[2]....
        /*0044*/ 	.word	0x00000130


	//----- nvinfo : EIATTR_MBARRIER_INSTR_OFFSETS
	.align		4
.L_24:
        /*0048*/ 	.byte	0x04, 0x39
        /*004a*/ 	.short	(.L_26 - .L_25)


	//   ....[0]....
.L_25:
        /*004c*/ 	.word	0x00000270
        /*0050*/ 	.word	0x000000ff
        /*0054*/ 	.word	0x00037000
        /*0058*/ 	.short	0x0100
        /*005a*/ 	.byte	0x08
	.zero		1


	//   ....[1]....
        /*005c*/ 	.word	0x00000280
        /*0060*/ 	.word	0x000000ff
        /*0064*/ 	.word	0x00037058
        /*0068*/ 	.short	0x0100
        /*006a*/ 	.byte	0x08
	.zero		1


	//   ....[2]....
        /*006c*/ 	.word	0x00000290
        /*0070*/ 	.word	0x000000ff
        /*0074*/ 	.word	0x00037008
        /*0078*/ 	.short	0x0100
        /*007a*/ 	.byte	0x08
	.zero		1


	//   ....[3]....
        /*007c*/ 	.word	0x000002a0
        /*0080*/ 	.word	0x000000ff
        /*0084*/ 	.word	0x00037060
        /*0088*/ 	.short	0x0100
        /*008a*/ 	.byte	0x08
	.zero		1


	//   ....[4]....
        /*008c*/ 	.word	0x000002b0
        /*0090*/ 	.word	0x000000ff
        /*0094*/ 	.word	0x00037010
        /*0098*/ 	.short	0x0100
        /*009a*/ 	.byte	0x08
	.zero		1


	//   ....[5]....
        /*009c*/ 	.word	0x000002c0
        /*00a0*/ 	.word	0x000000ff
        /*00a4*/ 	.word	0x00037068
        /*00a8*/ 	.short	0x0100
        /*00aa*/ 	.byte	0x08
	.zero		1


	//   ....[6]....
        /*00ac*/ 	.word	0x000002d0
        /*00b0*/ 	.word	0x000000ff
        /*00b4*/ 	.word	0x00037018
        /*00b8*/ 	.short	0x0100
        /*00ba*/ 	.byte	0x08
	.zero		1


	//   ....[7]....
        /*00bc*/ 	.word	0x000002e0
        /*00c0*/ 	.word	0x000000ff
        /*00c4*/ 	.word	0x00037070
        /*00c8*/ 	.short	0x0100
        /*00ca*/ 	.byte	0x08
	.zero		1


	//   ....[8]....
        /*00cc*/ 	.word	0x000002f0
        /*00d0*/ 	.word	0x000000ff
        /*00d4*/ 	.word	0x00037020
        /*00d8*/ 	.short	0x0100
        /*00da*/ 	.byte	0x08
	.zero		1


	//   ....[9]....
        /*00dc*/ 	.word	0x00000300
        /*00e0*/ 	.word	0x000000ff
        /*00e4*/ 	.word	0x00037078
        /*00e8*/ 	.short	0x0100
        /*00ea*/ 	.byte	0x08
	.zero		1


	//   ....[10]....
        /*00ec*/ 	.word	0x00000310
        /*00f0*/ 	.word	0x000000ff
        /*00f4*/ 	.word	0x00037028
        /*00f8*/ 	.short	0x0100
        /*00fa*/ 	.byte	0x08
	.zero		1


	//   ....[11]....
        /*00fc*/ 	.word	0x00000320
        /*0100*/ 	.word	0x000000ff
        /*0104*/ 	.word	0x00037080
        /*0108*/ 	.short	0x0100
        /*010a*/ 	.byte	0x08
	.zero		1


	//   ....[12]....
        /*010c*/ 	.word	0x00000330
        /*0110*/ 	.word	0x000000ff
        /*0114*/ 	.word	0x00037030
        /*0118*/ 	.short	0x0100
        /*011a*/ 	.byte	0x08
	.zero		1


	//   ....[13]....
        /*011c*/ 	.word	0x00000340
        /*0120*/ 	.word	0x000000ff
        /*0124*/ 	.word	0x00037088
        /*0128*/ 	.short	0x0100
        /*012a*/ 	.byte	0x08
	.zero		1


	//   ....[14]....
        /*012c*/ 	.word	0x00000350
        /*0130*/ 	.word	0x000000ff
        /*0134*/ 	.word	0x00037038
        /*0138*/ 	.short	0x0100
        /*013a*/ 	.byte	0x08
	.zero		1


	//   ....[15]....
        /*013c*/ 	.word	0x00000360
        /*0140*/ 	.word	0x000000ff
        /*0144*/ 	.word	0x00037090
        /*0148*/ 	.short	0x0100
        /*014a*/ 	.byte	0x08
	.zero		1


	//   ....[16]....
        /*014c*/ 	.word	0x00000370
        /*0150*/ 	.word	0x000000ff
        /*0154*/ 	.word	0x00037040
        /*0158*/ 	.short	0x0100
        /*015a*/ 	.byte	0x08
	.zero		1


	//   ....[17]....
        /*015c*/ 	.word	0x00000380
        /*0160*/ 	.word	0x000000ff
        /*0164*/ 	.word	0x00037098
        /*0168*/ 	.short	0x0100
        /*016a*/ 	.byte	0x08
	.zero		1


	//   ....[18]....
        /*016c*/ 	.word	0x00000390
        /*0170*/ 	.word	0x000000ff
        /*0174*/ 	.word	0x00037048
        /*0178*/ 	.short	0x0100
        /*017a*/ 	.byte	0x08
	.zero		1


	//   ....[19]....
        /*017c*/ 	.word	0x000003a0
        /*0180*/ 	.word	0x000000ff
        /*0184*/ 	.word	0x000370a0
        /*0188*/ 	.short	0x0100
        /*018a*/ 	.byte	0x08
	.zero		1


	//   ....[20]....
        /*018c*/ 	.word	0x000003b0
        /*0190*/ 	.word	0x000000ff
        /*0194*/ 	.word	0x00037050
        /*0198*/ 	.short	0x0100
        /*019a*/ 	.byte	0x08
	.zero		1


	//   ....[21]....
        /*019c*/ 	.word	0x000003c0
        /*01a0*/ 	.word	0x000000ff
        /*01a4*/ 	.word	0x000370a8
        /*01a8*/ 	.short	0x0100
        /*01aa*/ 	.byte	0x08
	.zero		1


	//   ....[22]....
        /*01ac*/ 	.word	0x00001050
        /*01b0*/ 	.word	0x00000009
        /*01b4*/ 	.word	0x00037000
        /*01b8*/ 	.short	0x010a
        /*01ba*/ 	.byte	0x3f
	.zero		1


	//   ....[23]....
        /*01bc*/ 	.word	0x00001490
        /*01c0*/ 	.word	0x0000000a
        /*01c4*/ 	.word	0x00037000
        /*01c8*/ 	.short	0x010a
        /*01ca*/ 	.byte	0x3f
	.zero		1


	//   ....[24]....
        /*01cc*/ 	.word	0x00001790
        /*01d0*/ 	.word	0x000000ff
        /*01d4*/ 	.word	0x00000000
        /*01d8*/ 	.short	0x0101
        /*01da*/ 	.byte	0x07
	.zero		1


	//   ....[25]....
        /*01dc*/ 	.word	0x00001980
        /*01e0*/ 	.word	0x00000007
        /*01e4*/ 	.word	0x00000000
        /*01e8*/ 	.short	0x0101
        /*01ea*/ 	.byte	0x3f
	.zero		1


	//   ....[26]....
        /*01ec*/ 	.word	0x0000c490
        /*01f0*/ 	.word	0x00000004
        /*01f4*/ 	.word	0x00037058
        /*01f8*/ 	.short	0x010a
        /*01fa*/ 	.byte	0x3f
	.zero		1


	//   ....[27]....
        /*01fc*/ 	.word	0x0000cb20
        /*0200*/ 	.word	0x00000003
        /*0204*/ 	.word	0x00000000
        /*0208*/ 	.short	0x010a
        /*020a*/ 	.byte	0x3f
	.zero		1


	//   ....[28]....
        /*020c*/ 	.word	0x0000cbd0
        /*0210*/ 	.word	0x00000000
        /*0214*/ 	.word	0x00000000
        /*0218*/ 	.short	0x010a
        /*021a*/ 	.byte	0x3f
	.zero		1


	//   ....[29]....
        /*021c*/ 	.word	0x0000cc80
        /*0220*/ 	.word	0x00000000
        /*0224*/ 	.word	0x00000000
        /*0228*/ 	.short	0x010a
        /*022a*/ 	.byte	0x3f
	.zero		1


	//   ....[30]....
        /*022c*/ 	.word	0x0000cd30
        /*0230*/ 	.word	0x00000000
        /*0234*/ 	.word	0x00000000
        /*0238*/ 	.short	0x010a
        /*023a*/ 	.byte	0x3f
	.zero		1


	//   ....[31]....
        /*023c*/ 	.word	0x0000cde0
        /*0240*/ 	.word	0x00000000
        /*0244*/ 	.word	0x00000000
        /*0248*/ 	.short	0x010a
        /*024a*/ 	.byte	0x3f
	.zero		1


	//   ....[32]....
        /*024c*/ 	.word	0x0000ce90
        /*0250*/ 	.word	0x00000000
        /*0254*/ 	.word	0x00000000
        /*0258*/ 	.short	0x010a
        /*025a*/ 	.byte	0x3f
	.zero		1


	//   ....[33]....
        /*025c*/ 	.word	0x0000cf40
        /*0260*/ 	.word	0x00000000
        /*0264*/ 	.word	0x00000000
        /*0268*/ 	.short	0x010a
        /*026a*/ 	.byte	0x3f
	.zero		1


	//   ....[34]....
        /*026c*/ 	.word	0x0000cff0
        /*0270*/ 	.word	0x00000000
        /*0274*/ 	.word	0x00000000
        /*0278*/ 	.short	0x010a
        /*027a*/ 	.byte	0x3f
	.zero		1


	//   ....[35]....
        /*027c*/ 	.word	0x0000d0a0
        /*0280*/ 	.word	0x00000000
        /*0284*/ 	.word	0x00000000
        /*0288*/ 	.short	0x010a
        /*028a*/ 	.byte	0x3f
	.zero		1


	//   ....[36]....
        /*028c*/ 	.word	0x0000d150
        /*0290*/ 	.word	0x00000000
        /*0294*/ 	.word	0x00000000
        /*0298*/ 	.short	0x010a
        /*029a*/ 	.byte	0x3f
	.zero		1


	//   ....[37]....
        /*029c*/ 	.word	0x0000d200
        /*02a0*/ 	.word	0x00000007
        /*02a4*/ 	.word	0x00000000
        /*02a8*/ 	.short	0x010a
        /*02aa*/ 	.byte	0x3f
	.zero		1


	//----- nvinfo : EIATTR_NUM_MBARRIERS
	.align		4
.L_26:
        /*02ac*/ 	.byte	0x03, 0x38
        /*02ae*/ 	.short	0x0016


	//----- nvinfo : EIATTR_EXIT_INSTR_OFFSETS
	.align		4
        /*02b0*/ 	.byte	0x04, 0x1c
        /*02b2*/ 	.short	(.L_28 - .L_27)


	//   ....[0]....
.L_27:
        /*02b4*/ 	.word	0x00000b80


	//   ....[1]....
        /*02b8*/ 	.word	0x00001b70


	//   ....[2]....
        /*02bc*/ 	.word	0x00001c70


	//   ....[3]....
        /*02c0*/ 	.word	0x00009020


	//   ....[4]....
        /*02c4*/ 	.word	0x00009060


	//   ....[5]....
        /*02c8*/ 	.word	0x0000c270


	//   ....[6]....
        /*02cc*/ 	.word	0x0000c2b0


	//   ....[7]....
        /*02d0*/ 	.word	0x0000c2d0


	//   ....[8]....
        /*02d4*/ 	.word	0x0000ca10


	//   ....[9]....
        /*02d8*/ 	.word	0x0000d230


	//----- nvinfo : EIATTR_MAX_THREADS
	.align		4
.L_28:
        /*02dc*/ 	.byte	0x04, 0x05
        /*02de*/ 	.short	(.L_30 - .L_29)
.L_29:
        /*02e0*/ 	.word	0x00000100
        /*02e4*/ 	.word	0x00000001
        /*02e8*/ 	.word	0x00000001


	//----- nvinfo : EIATTR_CRS_STACK_SIZE
	.align		4
.L_30:
        /*02ec*/ 	.byte	0x04, 0x1e
        /*02ee*/ 	.short	(.L_32 - .L_31)
.L_31:
        /*02f0*/ 	.word	0x00000000


	//----- nvinfo : EIATTR_CBANK_PARAM_SIZE
	.align		4
.L_32:
        /*02f4*/ 	.byte	0x03, 0x19
        /*02f6*/ 	.short	0x03f0


	//----- nvinfo : EIATTR_PARAM_CBANK
	.align		4
        /*02f8*/ 	.byte	0x04, 0x0a
        /*02fa*/ 	.short	(.L_34 - .L_33)
	.align		4
.L_33:
        /*02fc*/ 	.word	index@(.nv.constant0._ZN7cutlass13device_kernelINS_4conv6kernel13ConvUniversalINS1_16ConvProblemShapeILNS1_8OperatorE2ELi2EEENS1_10collective14CollectiveConvINS1_46MainloopSm90TmaGmmaWarpSpecializedImplicitGemmILS5_2ELi11ELi2EN4cute5tupleIJNSA_1CILi1EEESD_SD_EEENS1_36KernelImplicitTmaWarpSpecializedSm90ELi1EEENSB_IJNSC_ILi256EEENSB_IJNSC_ILi64EEEEEENSB_IJNSC_ILi32EEEEEEEEENS_10bfloat16_tESN_NSA_8TiledMMAINSA_8MMA_AtomIJNSA_4SM904GMMA27MMA_64x64x16_F32BF16BF16_SSILNSR_5MajorE1ELST_1ELNSR_7ScaleInE1ELSU_1EEEEEENSA_6LayoutISE_NSB_IJNSC_ILi0EEESY_SY_EEEEENSB_IJNSA_10UnderscoreES11_S11_EEEEENS7_6detail26Sm90ImplicitGemmTileTraitsINSA_13SM90_TMA_LOADENSA_14ComposedLayoutINSA_7SwizzleILi3ELi4ELi3EEENSA_18smem_ptr_flag_bitsILi16EEENSX_INSB_IJNSB_IJSI_NSC_ILi4EEEEEENSB_IJNSC_ILi8EEES1C_EEENSB_IJSD_NSC_ILi11EEEEEEEEENSB_IJNSB_IJSD_NSC_ILi2048EEEEEENSB_IJSI_NSC_ILi512EEEEEENSB_IJSY_NSC_ILi8192EEEEEEEEEEEEEvEENS15_INSA_20SM90_TMA_LOAD_IM2COLENS17_IS19_S1B_NSX_INSB_IJNSB_IJSI_SD_EEES1F_S1H_EEENSB_IJNSB_IJSD_SY_EEES1M_NSB_IJSY_S1J_EEEEEEEEEEvEEEENS_8epilogue10collective6detail29Sm90TmaWarpSpecializedAdapterINS24_15DefaultEpilogueISN_NSB_IJlNSB_IJSD_llEEESY_EEES29_NS23_6thread17LinearCombinationISN_Li1EffLNS2A_9ScaleType4KindE0ELNS_15FloatRoundStyleE2ESN_EENS_4gemm15EpilogueDefaultEEEEEvvEEEEvNT_6ParamsE)
        /*0300*/ 	.short	0x0210
        /*0302*/ 	.short	0x03f0


	//----- nvinfo : EIATTR_SW_WAR
	.align		4
.L_34:
        /*0304*/ 	.byte	0x04, 0x36
        /*0306*/ 	.short	(.L_36 - .L_35)
.L_35:
        /*0308*/ 	.word	0x00000008
.L_36:


//--------------------- .nv.callgraph             --------------------------
	.section	.nv.callgraph,"",@"SHT_CUDA_CALLGRAPH"
	.align	4
	.sectionentsize	8
	.align		4
        /*0000*/ 	.word	0x00000000
	.align		4
        /*0004*/ 	.word	0xffffffff
	.align		4
        /*0008*/ 	.word	0x00000000
	.align		4
        /*000c*/ 	.word	0xfffffffe
	.align		4
        /*0010*/ 	.word	0x00000000
	.align		4
        /*0014*/ 	.word	0xfffffffd
	.align		4
        /*0018*/ 	.word	0x00000000
	.align		4
        /*001c*/ 	.word	0xfffffffc


//--------------------- .nv.constant4             --------------------------
	.section	.nv.constant4,"a",@progbits
	.align	8
	.align		8
.nv.constant4:
        /*0000*/ 	.dword	_ZN39_INTERNAL_dd8a4f80_4_k_cu_6232baa8_26724cuda3std3__45__cpo5beginE
	.align		8
        /*0008*/ 	.dword	_ZN39_INTERNAL_dd8a4f80_4_k_cu_6232baa8_26724cuda3std3__45__cpo3endE
	.align		8
        /*0010*/ 	.dword	_ZN39_INTERNAL_dd8a4f80_4_k_cu_6232baa8_26724cuda3std3__45__cpo6cbeginE
	.align		8
        /*0018*/ 	.dword	_ZN39_INTERNAL_dd8a4f80_4_k_cu_6232baa8_26724cuda3std3__45__cpo4cendE
	.align		8
        /*0020*/ 	.dword	_ZN39_INTERNAL_dd8a4f80_4_k_cu_6232baa8_26724cuda3std3__441_GLOBAL__N__dd8a4f80_4_k_cu_6232baa8_26726ignoreE
	.align		8
        /*0028*/ 	.dword	_ZN39_INTERNAL_dd8a4f80_4_k_cu_6232baa8_26724cuda3std3__419piecewise_constructE
	.align		8
        /*0030*/ 	.dword	_ZN39_INTERNAL_dd8a4f80_4_k_cu_6232baa8_26724cuda3std3__48in_placeE
	.align		8
        /*0038*/ 	.dword	_ZN39_INTERNAL_dd8a4f80_4_k_cu_6232baa8_26724cuda3std6ranges3__45__cpo4swapE
	.align		8
        /*0040*/ 	.dword	_ZN39_INTERNAL_dd8a4f80_4_k_cu_6232baa8_26724cuda3std6ranges3__45__cpo9iter_moveE
	.align		8
        /*0048*/ 	.dword	_ZN39_INTERNAL_dd8a4f80_4_k_cu_6232baa8_26724cute7productE
	.align		8
        /*0050*/ 	.dword	_ZN39_INTERNAL_dd8a4f80_4_k_cu_6232baa8_26724cute1_E


//--------------------- .text._ZN7cutlass13device_kernelINS_4conv6kernel13ConvUniversalINS1_16ConvProblemShapeILNS1_8OperatorE2ELi2EEENS1_10collective14CollectiveConvINS1_46MainloopSm90TmaGmmaWarpSpecializedImplicitGemmILS5_2ELi11ELi2EN4cute5tupleIJNSA_1CILi1EEESD_SD_EEENS1_36KernelImplicitTmaWarpSpecializedSm90ELi1EEENSB_IJNSC_ILi256EEENSB_IJNSC_ILi64EEEEEENSB_IJNSC_ILi32EEEEEEEEENS_10bfloat16_tESN_NSA_8TiledMMAINSA_8MMA_AtomIJNSA_4SM904GMMA27MMA_64x64x16_F32BF16BF16_SSILNSR_5MajorE1ELST_1ELNSR_7ScaleInE1ELSU_1EEEEEENSA_6LayoutISE_NSB_IJNSC_ILi0EEESY_SY_EEEEENSB_IJNSA_10UnderscoreES11_S11_EEEEENS7_6detail26Sm90ImplicitGemmTileTraitsINSA_13SM90_TMA_LOADENSA_14ComposedLayoutINSA_7SwizzleILi3ELi4ELi3EEENSA_18smem_ptr_flag_bitsILi16EEENSX_INSB_IJNSB_IJSI_NSC_ILi4EEEEEENSB_IJNSC_ILi8EEES1C_EEENSB_IJSD_NSC_ILi11EEEEEEEEENSB_IJNSB_IJSD_NSC_ILi2048EEEEEENSB_IJSI_NSC_ILi512EEEEEENSB_IJSY_NSC_ILi8192EEEEEEEEEEEEEvEENS15_INSA_20SM90_TMA_LOAD_IM2COLENS17_IS19_S1B_NSX_INSB_IJNSB_IJSI_SD_EEES1F_S1H_EEENSB_IJNSB_IJSD_SY_EEES1M_NSB_IJSY_S1J_EEEEEEEEEEvEEEENS_8epilogue10collective6detail29Sm90TmaWarpSpecializedAdapterINS24_15DefaultEpilogueISN_NSB_IJlNSB_IJSD_llEEESY_EEES29_NS23_6thread17LinearCombinationISN_Li1EffLNS2A_9ScaleType4KindE0ELNS_15FloatRoundStyleE2ESN_EENS_4gemm15EpilogueDefaultEEEEEvvEEEEvNT_6ParamsE --------------------------
	.section	.text._ZN7cutlass13device_kernelINS_4conv6kernel13ConvUniversalINS1_16ConvProblemShapeILNS1_8OperatorE2ELi2EEENS1_10collective14CollectiveConvINS1_46MainloopSm90TmaGmmaWarpSpecializedImplicitGemmILS5_2ELi11ELi2EN4cute5tupleIJNSA_1CILi1EEESD_SD_EEENS1_36KernelImplicitTmaWarpSpecializedSm90ELi1EEENSB_IJNSC_ILi256EEENSB_IJNSC_ILi64EEEEEENSB_IJNSC_ILi32EEEEEEEEENS_10bfloat16_tESN_NSA_8TiledMMAINSA_8MMA_AtomIJNSA_4SM904GMMA27MMA_64x64x16_F32BF16BF16_SSILNSR_5MajorE1ELST_1ELNSR_7ScaleInE1ELSU_1EEEEEENSA_6LayoutISE_NSB_IJNSC_ILi0EEESY_SY_EEEEENSB_IJNSA_10UnderscoreES11_S11_EEEEENS7_6detail26Sm90ImplicitGemmTileTraitsINSA_13SM90_TMA_LOADENSA_14ComposedLayoutINSA_7SwizzleILi3ELi4ELi3EEENSA_18smem_ptr_flag_bitsILi16EEENSX_INSB_IJNSB_IJSI_NSC_ILi4EEEEEENSB_IJNSC_ILi8EEES1C_EEENSB_IJSD_NSC_ILi11EEEEEEEEENSB_IJNSB_IJSD_NSC_ILi2048EEEEEENSB_IJSI_NSC_ILi512EEEEEENSB_IJSY_NSC_ILi8192EEEEEEEEEEEEEvEENS15_INSA_20SM90_TMA_LOAD_IM2COLENS17_IS19_S1B_NSX_INSB_IJNSB_IJSI_SD_EEES1F_S1H_EEENSB_IJNSB_IJSD_SY_EEES1M_NSB_IJSY_S1J_EEEEEEEEEEvEEEENS_8epilogue10collective6detail29Sm90TmaWarpSpecializedAdapterINS24_15DefaultEpilogueISN_NSB_IJlNSB_IJSD_llEEESY_EEES29_NS23_6thread17LinearCombinationISN_Li1EffLNS2A_9ScaleType4KindE0ELNS_15FloatRoundStyleE2ESN_EENS_4gemm15EpilogueDefaultEEEEEvvEEEEvNT_6ParamsE,"ax",@progbits
	.align	128
.text._ZN7cutlass13device_kernelINS_4conv6kernel13ConvUniversalINS1_16ConvProblemShapeILNS1_8OperatorE2ELi2EEENS1_10collective14CollectiveConvINS1_46MainloopSm90TmaGmmaWarpSpecializedImplicitGemmILS5_2ELi11ELi2EN4cute5tupleIJNSA_1CILi1EEESD_SD_EEENS1_36KernelImplicitTmaWarpSpecializedSm90ELi1EEENSB_IJNSC_ILi256EEENSB_IJNSC_ILi64EEEEEENSB_IJNSC_ILi32EEEEEEEEENS_10bfloat16_tESN_NSA_8TiledMMAINSA_8MMA_AtomIJNSA_4SM904GMMA27MMA_64x64x16_F32BF16BF16_SSILNSR_5MajorE1ELST_1ELNSR_7ScaleInE1ELSU_1EEEEEENSA_6LayoutISE_NSB_IJNSC_ILi0EEESY_SY_EEEEENSB_IJNSA_10UnderscoreES11_S11_EEEEENS7_6detail26Sm90ImplicitGemmTileTraitsINSA_13SM90_TMA_LOADENSA_14ComposedLayoutINSA_7SwizzleILi3ELi4ELi3EEENSA_18smem_ptr_flag_bitsILi16EEENSX_INSB_IJNSB_IJSI_NSC_ILi4EEEEEENSB_IJNSC_ILi8EEES1C_EEENSB_IJSD_NSC_ILi11EEEEEEEEENSB_IJNSB_IJSD_NSC_ILi2048EEEEEENSB_IJSI_NSC_ILi512EEEEEENSB_IJSY_NSC_ILi8192EEEEEEEEEEEEEvEENS15_INSA_20SM90_TMA_LOAD_IM2COLENS17_IS19_S1B_NSX_INSB_IJNSB_IJSI_SD_EEES1F_S1H_EEENSB_IJNSB_IJSD_SY_EEES1M_NSB_IJSY_S1J_EEEEEEEEEEvEEEENS_8epilogue10collective6detail29Sm90TmaWarpSpecializedAdapterINS24_15DefaultEpilogueISN_NSB_IJlNSB_IJSD_llEEESY_EEES29_NS23_6thread17LinearCombinationISN_Li1EffLNS2A_9ScaleType4KindE0ELNS_15FloatRoundStyleE2ESN_EENS_4gemm15EpilogueDefaultEEEEEvvEEEEvNT_6ParamsE:
        .type           _ZN7cutlass13device_kernelINS_4conv6kernel13ConvUniversalINS1_16ConvProblemShapeILNS1_8OperatorE2ELi2EEENS1_10collective14CollectiveConvINS1_46MainloopSm90TmaGmmaWarpSpecializedImplicitGemmILS5_2ELi11ELi2EN4cute5tupleIJNSA_1CILi1EEESD_SD_EEENS1_36KernelImplicitTmaWarpSpecializedSm90ELi1EEENSB_IJNSC_ILi256EEENSB_IJNSC_ILi64EEEEEENSB_IJNSC_ILi32EEEEEEEEENS_10bfloat16_tESN_NSA_8TiledMMAINSA_8MMA_AtomIJNSA_4SM904GMMA27MMA_64x64x16_F32BF16BF16_SSILNSR_5MajorE1ELST_1ELNSR_7ScaleInE1ELSU_1EEEEEENSA_6LayoutISE_NSB_IJNSC_ILi0EEESY_SY_EEEEENSB_IJNSA_10UnderscoreES11_S11_EEEEENS7_6detail26Sm90ImplicitGemmTileTraitsINSA_13SM90_TMA_LOADENSA_14ComposedLayoutINSA_7SwizzleILi3ELi4ELi3EEENSA_18smem_ptr_flag_bitsILi16EEENSX_INSB_IJNSB_IJSI_NSC_ILi4EEEEEENSB_IJNSC_ILi8EEES1C_EEENSB_IJSD_NSC_ILi11EEEEEEEEENSB_IJNSB_IJSD_NSC_ILi2048EEEEEENSB_IJSI_NSC_ILi512EEEEEENSB_IJSY_NSC_ILi8192EEEEEEEEEEEEEvEENS15_INSA_20SM90_TMA_LOAD_IM2COLENS17_IS19_S1B_NSX_INSB_IJNSB_IJSI_SD_EEES1F_S1H_EEENSB_IJNSB_IJSD_SY_EEES1M_NSB_IJSY_S1J_EEEEEEEEEEvEEEENS_8epilogue10collective6detail29Sm90TmaWarpSpecializedAdapterINS24_15DefaultEpilogueISN_NSB_IJlNSB_IJSD_llEEESY_EEES29_NS23_6thread17LinearCombinationISN_Li1EffLNS2A_9ScaleType4KindE0ELNS_15FloatRoundStyleE2ESN_EENS_4gemm15EpilogueDefaultEEEEEvvEEEEvNT_6ParamsE,@function
        .size           _ZN7cutlass13device_kernelINS_4conv6kernel13ConvUniversalINS1_16ConvProblemShapeILNS1_8OperatorE2ELi2EEENS1_10collective14CollectiveConvINS1_46MainloopSm90TmaGmmaWarpSpecializedImplicitGemmILS5_2ELi11ELi2EN4cute5tupleIJNSA_1CILi1EEESD_SD_EEENS1_36KernelImplicitTmaWarpSpecializedSm90ELi1EEENSB_IJNSC_ILi256EEENSB_IJNSC_ILi64EEEEEENSB_IJNSC_ILi32EEEEEEEEENS_10bfloat16_tESN_NSA_8TiledMMAINSA_8MMA_AtomIJNSA_4SM904GMMA27MMA_64x64x16_F32BF16BF16_SSILNSR_5MajorE1ELST_1ELNSR_7ScaleInE1ELSU_1EEEEEENSA_6LayoutISE_NSB_IJNSC_ILi0EEESY_SY_EEEEENSB_IJNSA_10UnderscoreES11_S11_EEEEENS7_6detail26Sm90ImplicitGemmTileTraitsINSA_13SM90_TMA_LOADENSA_14ComposedLayoutINSA_7SwizzleILi3ELi4ELi3EEENSA_18smem_ptr_flag_bitsILi16EEENSX_INSB_IJNSB_IJSI_NSC_ILi4EEEEEENSB_IJNSC_ILi8EEES1C_EEENSB_IJSD_NSC_ILi11EEEEEEEEENSB_IJNSB_IJSD_NSC_ILi2048EEEEEENSB_IJSI_NSC_ILi512EEEEEENSB_IJSY_NSC_ILi8192EEEEEEEEEEEEEvEENS15_INSA_20SM90_TMA_LOAD_IM2COLENS17_IS19_S1B_NSX_INSB_IJNSB_IJSI_SD_EEES1F_S1H_EEENSB_IJNSB_IJSD_SY_EEES1M_NSB_IJSY_S1J_EEEEEEEEEEvEEEENS_8epilogue10collective6detail29Sm90TmaWarpSpecializedAdapterINS24_15DefaultEpilogueISN_NSB_IJlNSB_IJSD_llEEESY_EEES29_NS23_6thread17LinearCombinationISN_Li1EffLNS2A_9ScaleType4KindE0ELNS_15FloatRoundStyleE2ESN_EENS_4gemm15EpilogueDefaultEEEEEvvEEEEvNT_6ParamsE,(.L_x_261 - _ZN7cutlass13device_kernelINS_4conv6kernel13ConvUniversalINS1_16ConvProblemShapeILNS1_8OperatorE2ELi2EEENS1_10collective14CollectiveConvINS1_46MainloopSm90TmaGmmaWarpSpecializedImplicitGemmILS5_2ELi11ELi2EN4cute5tupleIJNSA_1CILi1EEESD_SD_EEENS1_36KernelImplicitTmaWarpSpecializedSm90ELi1EEENSB_IJNSC_ILi256EEENSB_IJNSC_ILi64EEEEEENSB_IJNSC_ILi32EEEEEEEEENS_10bfloat16_tESN_NSA_8TiledMMAINSA_8MMA_AtomIJNSA_4SM904GMMA27MMA_64x64x16_F32BF16BF16_SSILNSR_5MajorE1ELST_1ELNSR_7ScaleInE1ELSU_1EEEEEENSA_6LayoutISE_NSB_IJNSC_ILi0EEESY_SY_EEEEENSB_IJNSA_10UnderscoreES11_S11_EEEEENS7_6detail26Sm90ImplicitGemmTileTraitsINSA_13SM90_TMA_LOADENSA_14ComposedLayoutINSA_7SwizzleILi3ELi4ELi3EEENSA_18smem_ptr_flag_bitsILi16EEENSX_INSB_IJNSB_IJSI_NSC_ILi4EEEEEENSB_IJNSC_ILi8EEES1C_EEENSB_IJSD_NSC_ILi11EEEEEEEEENSB_IJNSB_IJSD_NSC_ILi2048EEEEEENSB_IJSI_NSC_ILi512EEEEEENSB_IJSY_NSC_ILi8192EEEEEEEEEEEEEvEENS15_INSA_20SM90_TMA_LOAD_IM2COLENS17_IS19_S1B_NSX_INSB_IJNSB_IJSI_SD_EEES1F_S1H_EEENSB_IJNSB_IJSD_SY_EEES1M_NSB_IJSY_S1J_EEEEEEEEEEvEEEENS_8epilogue10collective6detail29Sm90TmaWarpSpecializedAdapterINS24_15DefaultEpilogueISN_NSB_IJlNSB_IJSD_llEEESY_EEES29_NS23_6thread17LinearCombinationISN_Li1EffLNS2A_9ScaleType4KindE0ELNS_15FloatRoundStyleE2ESN_EENS_4gemm15EpilogueDefaultEEEEEvvEEEEvNT_6ParamsE)
        .other          _ZN7cutlass13device_kernelINS_4conv6kernel13ConvUniversalINS1_16ConvProblemShapeILNS1_8OperatorE2ELi2EEENS1_10collective14CollectiveConvINS1_46MainloopSm90TmaGmmaWarpSpecializedImplicitGemmILS5_2ELi11ELi2EN4cute5tupleIJNSA_1CILi1EEESD_SD_EEENS1_36KernelImplicitTmaWarpSpecializedSm90ELi1EEENSB_IJNSC_ILi256EEENSB_IJNSC_ILi64EEEEEENSB_IJNSC_ILi32EEEEEEEEENS_10bfloat16_tESN_NSA_8TiledMMAINSA_8MMA_AtomIJNSA_4SM904GMMA27MMA_64x64x16_F32BF16BF16_SSILNSR_5MajorE1ELST_1ELNSR_7ScaleInE1ELSU_1EEEEEENSA_6LayoutISE_NSB_IJNSC_ILi0EEESY_SY_EEEEENSB_IJNSA_10UnderscoreES11_S11_EEEEENS7_6detail26Sm90ImplicitGemmTileTraitsINSA_13SM90_TMA_LOADENSA_14ComposedLayoutINSA_7SwizzleILi3ELi4ELi3EEENSA_18smem_ptr_flag_bitsILi16EEENSX_INSB_IJNSB_IJSI_NSC_ILi4EEEEEENSB_IJNSC_ILi8EEES1C_EEENSB_IJSD_NSC_ILi11EEEEEEEEENSB_IJNSB_IJSD_NSC_ILi2048EEEEEENSB_IJSI_NSC_ILi512EEEEEENSB_IJSY_NSC_ILi8192EEEEEEEEEEEEEvEENS15_INSA_20SM90_TMA_LOAD_IM2COLENS17_IS19_S1B_NSX_INSB_IJNSB_IJSI_SD_EEES1F_S1H_EEENSB_IJNSB_IJSD_SY_EEES1M_NSB_IJSY_S1J_EEEEEEEEEEvEEEENS_8epilogue10collective6detail29Sm90TmaWarpSpecializedAdapterINS24_15DefaultEpilogueISN_NSB_IJlNSB_IJSD_llEEESY_EEES29_NS23_6thread17LinearCombinationISN_Li1EffLNS2A_9ScaleType4KindE0ELNS_15FloatRoundStyleE2ESN_EENS_4gemm15EpilogueDefaultEEEEEvvEEEEvNT_6ParamsE,@"STO_CUDA_ENTRY STV_DEFAULT"
_ZN7cutlass13device_kernelINS_4conv6kernel13ConvUniversalINS1_16ConvProblemShapeILNS1_8OperatorE2ELi2EEENS1_10collective14CollectiveConvINS1_46MainloopSm90TmaGmmaWarpSpecializedImplicitGemmILS5_2ELi11ELi2EN4cute5tupleIJNSA_1CILi1EEESD_SD_EEENS1_36KernelImplicitTmaWarpSpecializedSm90ELi1EEENSB_IJNSC_ILi256EEENSB_IJNSC_ILi64EEEEEENSB_IJNSC_ILi32EEEEEEEEENS_10bfloat16_tESN_NSA_8TiledMMAINSA_8MMA_AtomIJNSA_4SM904GMMA27MMA_64x64x16_F32BF16BF16_SSILNSR_5MajorE1ELST_1ELNSR_7ScaleInE1ELSU_1EEEEEENSA_6LayoutISE_NSB_IJNSC_ILi0EEESY_SY_EEEEENSB_IJNSA_10UnderscoreES11_S11_EEEEENS7_6detail26Sm90ImplicitGemmTileTraitsINSA_13SM90_TMA_LOADENSA_14ComposedLayoutINSA_7SwizzleILi3ELi4ELi3EEENSA_18smem_ptr_flag_bitsILi16EEENSX_INSB_IJNSB_IJSI_NSC_ILi4EEEEEENSB_IJNSC_ILi8EEES1C_EEENSB_IJSD_NSC_ILi11EEEEEEEEENSB_IJNSB_IJSD_NSC_ILi2048EEEEEENSB_IJSI_NSC_ILi512EEEEEENSB_IJSY_NSC_ILi8192EEEEEEEEEEEEEvEENS15_INSA_20SM90_TMA_LOAD_IM2COLENS17_IS19_S1B_NSX_INSB_IJNSB_IJSI_SD_EEES1F_S1H_EEENSB_IJNSB_IJSD_SY_EEES1M_NSB_IJSY_S1J_EEEEEEEEEEvEEEENS_8epilogue10collective6detail29Sm90TmaWarpSpecializedAdapterINS24_15DefaultEpilogueISN_NSB_IJlNSB_IJSD_llEEESY_EEES29_NS23_6thread17LinearCombinationISN_Li1EffLNS2A_9ScaleType4KindE0ELNS_15FloatRoundStyleE2ESN_EENS_4gemm15EpilogueDefaultEEEEEvvEEEEvNT_6ParamsE:
[----:B------:R-:W-:Y:S01]  /*0000*/  LDC R1, c[0x0][0x28] ;  /* 0x00000a00ff017b82 */ /* 0x000fe20000000800 */
[----:B------:R-:W0:Y:S01]  /*0010*/  S2R R13, SR_TID.X ;  /* 0x00000000000d7919 */ /* 0x000e220000002100 */
[----:B------:R-:W-:Y:S01]  /*0020*/  ELECT P0, URZ, PT ;  /* 0x00000000003f782f */ /* 0x000fe20003800000 */
[----:B------:R-:W-:Y:S01]  /*0030*/  BSSY B0, `(.L_x_0) ;  /* 0x000000f000007945 */ /* 0x000fe20003800000 */
[--C-:B0-----:R-:W-:Y:S02]  /*0040*/  SHF.R.U32.HI R0, RZ, 0x5, R13.reuse ;  /* 0x00000005ff007819 */ /* 0x101fe4000001160d */
[----:B------:R-:W-:-:S03]  /*0050*/  SHF.R.U32.HI R3, RZ, 0x7, R13 ;  /* 0x00000007ff037819 */ /* 0x000fc6000001160d */
[----:B------:R-:W0:Y:S04]  /*0060*/  SHFL.IDX PT, R2, R0, RZ, 0x1f ;  /* 0x00001fff00027589 */ /* 0x000e2800000e0000 */
[----:B------:R1:W2:Y:S01]  /*0070*/  SHFL.IDX PT, R9, R3, RZ, 0x1f ;  /* 0x00001fff03097589 */ /* 0x0002a200000e0000 */
[----:B0-----:R-:W-:-:S13]  /*0080*/  ISETP.NE.OR P0, PT, R2, RZ, !P0 ;  /* 0x000000ff0200720c */ /* 0x001fda0004705670 */
[----:B-12---:R-:W-:Y:S05]  /*0090*/  @P0 BRA `(.L_x_1) ;  /* 0x0000000000200947 */ /* 0x006fea0003800000 */
[----:B------:R-:W-:Y:S02]  /*00a0*/  ULDC.64 UR4, c[0x0][0x198] ;  /* 0x0000660000047ab9 */ /* 0x000fe40000000a00 */
[----:B------:R-:W-:Y:S02]  /*00b0*/  UIADD3 UR6, UP0, UR4, 0xf0, URZ ;  /* 0x000000f004067890 */ /* 0x000fe4000ff1e03f */
[----:B------:R-:W-:Y:S02]  /*00c0*/  UIADD3 UR4, UP1, UR4, 0x1f0, URZ ;  /* 0x000001f004047890 */ /* 0x000fe4000ff3e03f */
[----:B------:R-:W-:Y:S02]  /*00d0*/  UIADD3.X UR7, URZ, UR5, URZ, UP0, !UPT ;  /* 0x000000053f077290 */ /* 0x000fe400087fe43f */
[----:B------:R-:W-:-:S07]  /*00e0*/  UIADD3.X UR5, URZ, UR5, URZ, UP1, !UPT ;  /* 0x000000053f057290 */ /* 0x000fce0008ffe43f */
[----:B------:R0:W-:Y:S02]  /*00f0*/  UTMACCTL.PF [UR6] ;  /* 0x00000000060079b9 */ /* 0x0001e40008040000 */
[----:B------:R0:W-:Y:S02]  /*0100*/  UTMACCTL.PF [UR4] ;  /* 0x00000000040079b9 */ /* 0x0001e40008040000 */
[----:B0-----:R-:W-:Y:S01]  /*0110*/  NOP ;  /* 0x0000000000007918 */ /* 0x001fe20000000000 */
.L_x_1:
[----:B------:R-:W-:Y:S05]  /*0120*/  BSYNC B0 ;  /* 0x0000000000007941 */ /* 0x000fea0003800000 */
.L_x_0:
[----:B------:R-:W0:Y:S01]  /*0130*/  SHFL.IDX PT, R0, R0, RZ, 0x1f ;  /* 0x00001fff00007589 */ /* 0x000e2200000e0000 */
[----:B------:R-:W-:-:S04]  /*0140*/  SHF.R.S32.HI R3, RZ, 0x1f, R2 ;  /* 0x0000001fff037819 */ /* 0x000fc80000011402 */
[----:B------:R-:W-:Y:S02]  /*0150*/  LEA.HI R3, R3, R2, RZ, 0x2 ;  /* 0x0000000203037211 */ /* 0x000fe400078f10ff */
[----:B0-----:R-:W-:-:S13]  /*0160*/  ISETP.NE.AND P0, PT, R0, RZ, PT ;  /* 0x000000ff0000720c */ /* 0x001fda0003f05270 */
[----:B------:R-:W-:Y:S05]  /*0170*/  @P0 BRA `(.L_x_2) ;  /* 0x00000000009c0947 */ /* 0x000fea0003800000 */
[----:B------:R-:W-:Y:S01]  /*0180*/  ELECT P0, URZ, PT ;  /* 0x00000000003f782f */ /* 0x000fe20003800000 */
[----:B------:R-:W-:-:S12]  /*0190*/  BSSY B0, `(.L_x_2) ;  /* 0x0000025000007945 */ /* 0x000fd80003800000 */
[----:B------:R-:W-:Y:S05]  /*01a0*/  @!P0 BRA `(.L_x_3) ;  /* 0x00000000008c8947 */ /* 0x000fea0003800000 */
[----:B------:R-:W0:Y:S01]  /*01b0*/  S2UR UR8, SR_CgaCtaId ;  /* 0x00000000000879c3 */ /* 0x000e220000008800 */
[----:B------:R-:W-:Y:S01]  /*01c0*/  UMOV UR4, 0x400 ;  /* 0x0000040000047882 */ /* 0x000fe20000000000 */
[----:B------:R-:W-:Y:S01]  /*01d0*/  UMOV UR5, 0x1 ;  /* 0x0000000100057882 */ /* 0x000fe20000000000 */
[----:B------:R-:W-:Y:S02]  /*01e0*/  UMOV UR6, 0x80 ;  /* 0x0000008000067882 */ /* 0x000fe40000000000 */
[----:B------:R-:W-:-:S04]  /*01f0*/  UIADD3 UR6, -UR6, 0x100000, URZ ;  /* 0x0010000006067890 */ /* 0x000fc8000fffe13f */
[----:B------:R-:W-:Y:S02]  /*0200*/  USHF.L.U32 UR7, UR6, 0xb, URZ ;  /* 0x0000000b06077899 */ /* 0x000fe4000800063f */
[----:B------:R-:W-:Y:S02]  /*0210*/  USHF.L.U32 UR6, UR6, 0x1, URZ ;  /* 0x0000000106067899 */ /* 0x000fe4000800063f */
[----:B0-----:R-:W-:Y:S02]  /*0220*/  ULEA UR8, UR8, UR4, 0x18 ;  /* 0x0000000408087291 */ /* 0x001fe4000f8ec03f */
[----:B------:R-:W-:-:S04]  /*0230*/  UIADD3 UR4, -UR5, 0x100000, URZ ;  /* 0x0010000005047890 */ /* 0x000fc8000fffe13f */
[----:B------:R-:W-:Y:S02]  /*0240*/  USHF.L.U32 UR5, UR4, 0xb, URZ ;  /* 0x0000000b04057899 */ /* 0x000fe4000800063f */
[----:B------:R-:W-:Y:S01]  /*0250*/  USHF.L.U32 UR4, UR4, 0x1, URZ ;  /* 0x0000000104047899 */ /* 0x000fe2000800063f */
[----:B------:R-:W0:Y:S11]  /*0260*/  FENCE.VIEW.ASYNC.S ;  /* 0x00000000000073c6 */ /* 0x000e360000000000 */
[----:B0-----:R0:W1:Y:S01]  /*0270*/  SYNCS.EXCH.64 URZ, [UR8+0x37000], UR4 ;  /* 0x03700004083f75b2 */ /* 0x0010620008000100 */
[----:B------:R0:W2:Y:S01]  /*0280*/  SYNCS.EXCH.64 URZ, [UR8+0x37058], UR6 ;  /* 0x03705806083f75b2 */ /* 0x0000a20008000100 */
[----:B------:R0:W3:Y:S01]  /*0290*/  SYNCS.EXCH.64 URZ, [UR8+0x37008], UR4 ;  /* 0x03700804083f75b2 */ /* 0x0000e20008000100 */
[----:B------:R0:W4:Y:S01]  /*02a0*/  SYNCS.EXCH.64 URZ, [UR8+0x37060], UR6 ;  /* 0x03706006083f75b2 */ /* 0x0001220008000100 */
[----:B------:R0:W0:Y:S01]  /*02b0*/  SYNCS.EXCH.64 URZ, [UR8+0x37010], UR4 ;  /* 0x03701004083f75b2 */ /* 0x0000220008000100 */
        /* <DEDUP_REMOVED lines=17> */
[----:B------:R-:W-:Y:S01]  /*03d0*/  NOP ;  /* 0x0000000000007918 */ /* 0x000fe20000000000 */
.L_x_3:
[----:B0-----:R-:W-:Y:S05]  /*03e0*/  BSYNC B0 ;  /* 0x0000000000007941 */ /* 0x001fea0003800000 */
.L_x_2:
[----:B------:R-:W-:Y:S01]  /*03f0*/  ULDC.64 UR4, c[0x0][0x598] ;  /* 0x0001660000047ab9 */ /* 0x000fe20000000a00 */
[----:B------:R-:W-:Y:S01]  /*0400*/  LOP3.LUT R3, R3, 0xfffffffc, RZ, 0xc0, !PT ;  /* 0xfffffffc03037812 */ /* 0x000fe200078ec0ff */
[----:B------:R-:W-:Y:S01]  /*0410*/  NOP ;  /* 0x0000000000007918 */ /* 0x000fe20000000000 */
[----:B------:R-:W-:Y:S01]  /*0420*/  ISETP.NE.U32.AND P0, PT, RZ, UR4, PT ;  /* 0x00000004ff007c0c */ /* 0x000fe2000bf05070 */
[----:B------:R-:W-:Y:S01]  /*0430*/  NOP ;  /* 0x0000000000007918 */ /* 0x000fe20000000000 */
[----:B------:R-:W-:Y:S01]  /*0440*/  SHF.R.S32.HI R0, RZ, 0x1f, R13 ;  /* 0x0000001fff007819 */ /* 0x000fe2000001140d */
[----:B------:R-:W-:Y:S01]  /*0450*/  IMAD.IADD R8, R2, 0x1, -R3 ;  /* 0x0000000102087824 */ /* 0x000fe200078e0a03 */
[----:B-1234-:R-:W-:Y:S01]  /*0460*/  BAR.SYNC.DEFER_BLOCKING 0x0 ;  /* 0x0000000000007b1d */ /* 0x01efe20000010000 */
[----:B------:R-:W-:Y:S02]  /*0470*/  ISETP.NE.AND.EX P0, PT, RZ, UR5, PT, P0 ;  /* 0x00000005ff007c0c */ /* 0x000fe4000bf05300 */
[----:B------:R-:W-:-:S02]  /*0480*/  LEA.HI R0, R0, R13, RZ, 0x7 ;  /* 0x0000000d00007211 */ /* 0x000fc400078f38ff */
[C---:B------:R-:W-:Y:S01]  /*0490*/  LOP3.LUT P1, RZ, R9.reuse, R8, RZ, 0xfc, !PT ;  /* 0x0000000809ff7212 */ /* 0x040fe2000782fcff */
[----:B------:R-:W-:Y:S01]  /*04a0*/  ULDC.64 UR12, c[0x0][0x208] ;  /* 0x00008200000c7ab9 */ /* 0x000fe20000000a00 */
[----:B------:R-:W-:Y:S02]  /*04b0*/  LOP3.LUT R0, R0, 0xffffff80, RZ, 0xc0, !PT ;  /* 0xffffff8000007812 */ /* 0x000fe400078ec0ff */
[----:B------:R-:W-:Y:S02]  /*04c0*/  ISETP.NE.AND P2, PT, R9, 0x1, PT ;  /* 0x000000010900780c */ /* 0x000fe40003f45270 */
[----:B------:R-:W-:Y:S01]  /*04d0*/  SEL R5, RZ, 0x1, P1 ;  /* 0x00000001ff057807 */ /* 0x000fe20000800000 */
[----:B------:R-:W-:-:S03]  /*04e0*/  IMAD.IADD R3, R13, 0x1, -R0 ;  /* 0x000000010d037824 */ /* 0x000fc600078e0a00 */
[----:B------:R-:W-:Y:S01]  /*04f0*/  SEL R5, R5, 0x2, P2 ;  /* 0x0000000205057807 */ /* 0x000fe20001000000 */
[----:B------:R-:W-:Y:S06]  /*0500*/  @!P0 BRA `(.L_x_4) ;  /* 0x00000000001c8947 */ /* 0x000fec0003800000 */
[----:B------:R-:W0:Y:S02]  /*0510*/  LDC.64 R6, c[0x0][0x598] ;  /* 0x00016600ff067b82 */ /* 0x000e240000000a00 */
[----:B0-----:R-:W2:Y:S02]  /*0520*/  LDG.E.64 R6, desc[UR12][R6.64] ;  /* 0x0000000c06067981 */ /* 0x001ea4000c1e1b00 */
[----:B--2---:R-:W-:-:S04]  /*0530*/  ISETP.NE.U32.AND P0, PT, R6, RZ, PT ;  /* 0x000000ff0600720c */ /* 0x004fc80003f05070 */
[----:B------:R-:W-:-:S13]  /*0540*/  ISETP.NE.AND.EX P0, PT, R7, RZ, PT, P0 ;  /* 0x000000ff0700720c */ /* 0x000fda0003f05300 */
[----:B------:R-:W-:Y:S05]  /*0550*/  @!P0 BRA `(.L_x_4) ;  /* 0x0000000000088947 */ /* 0x000fea0003800000 */
[----:B------:R2:W5:Y:S01]  /*0560*/  LD.E R0, desc[UR12][R6.64] ;  /* 0x0000000c06007980 */ /* 0x000562000c101900 */
[----:B------:R-:W-:Y:S05]  /*0570*/  BRA `(.L_x_5) ;  /* 0x0000000000207947 */ /* 0x000fea0003800000 */
.L_x_4:
[----:B------:R-:W-:Y:S02]  /*0580*/  ULDC.64 UR4, c[0x0][0x588] ;  /* 0x0001620000047ab9 */ /* 0x000fe40000000a00 */
[----:B------:R-:W-:-:S04]  /*0590*/  ISETP.NE.U32.AND P0, PT, RZ, UR4, PT ;  /* 0x00000004ff007c0c */ /* 0x000fc8000bf05070 */
[----:B------:R-:W-:-:S13]  /*05a0*/  ISETP.NE.AND.EX P0, PT, RZ, UR5, PT, P0 ;  /* 0x00000005ff007c0c */ /* 0x000fda000bf05300 */
[----:B------:R-:W-:Y:S05]  /*05b0*/  @!P0 BRA `(.L_x_6) ;  /* 0x00000000000c8947 */ /* 0x000fea0003800000 */
[----:B------:R-:W0:Y:S02]  /*05c0*/  LDC.64 R6, c[0x0][0x588] ;  /* 0x00016200ff067b82 */ /* 0x000e240000000a00 */
[----:B0-----:R0:W5:Y:S01]  /*05d0*/  LDG.E R0, desc[UR12][R6.64] ;  /* 0x0000000c06007981 */ /* 0x001162000c1e1900 */
[----:B------:R-:W-:Y:S05]  /*05e0*/  BRA `(.L_x_5) ;  /* 0x0000000000047947 */ /* 0x000fea0003800000 */
.L_x_6:
[----:B------:R-:W1:Y:S02]  /*05f0*/  LDC R0, c[0x0][0x580] ;  /* 0x00016000ff007b82 */ /* 0x000e640000000800 */
.L_x_5:
[----:B------:R-:W-:Y:S02]  /*0600*/  ULDC.64 UR4, c[0x0][0x5a0] ;  /* 0x0001680000047ab9 */ /* 0x000fe40000000a00 */
[----:B------:R-:W-:-:S04]  /*0610*/  ISETP.NE.U32.AND P0, PT, RZ, UR4, PT ;  /* 0x00000004ff007c0c */ /* 0x000fc8000bf05070 */
[----:B------:R-:W-:-:S13]  /*0620*/  ISETP.NE.AND.EX P0, PT, RZ, UR5, PT, P0 ;  /* 0x00000005ff007c0c */ /* 0x000fda000bf05300 */
[----:B------:R-:W-:Y:S05]  /*0630*/  @!P0 BRA `(.L_x_7) ;  /* 0x00000000001c8947 */ /* 0x000fea0003800000 */
[----:B0-2---:R-:W0:Y:S02]  /*0640*/  LDC.64 R6, c[0x0][0x5a0] ;  /* 0x00016800ff067b82 */ /* 0x005e240000000a00 */
[----:B0-----:R-:W2:Y:S02]  /*0650*/  LDG.E.64 R6, desc[UR12][R6.64] ;  /* 0x0000000c06067981 */ /* 0x001ea4000c1e1b00 */
[----:B--2---:R-:W-:-:S04]  /*0660*/  ISETP.NE.U32.AND P0, PT, R6, RZ, PT ;  /* 0x000000ff0600720c */ /* 0x004fc80003f05070 */
[----:B------:R-:W-:-:S13]  /*0670*/  ISETP.NE.AND.EX P0, PT, R7, RZ, PT, P0 ;  /* 0x000000ff0700720c */ /* 0x000fda0003f05300 */
[----:B------:R-:W-:Y:S05]  /*0680*/  @!P0 BRA `(.L_x_7) ;  /* 0x0000000000088947 */ /* 0x000fea0003800000 */
[----:B------:R0:W5:Y:S01]  /*0690*/  LD.E R2, desc[UR12][R6.64] ;  /* 0x0000000c06027980 */ /* 0x000162000c101900 */
[----:B------:R-:W-:Y:S05]  /*06a0*/  BRA `(.L_x_8) ;  /* 0x0000000000207947 */ /* 0x000fea0003800000 */
.L_x_7:
[----:B------:R-:W-:Y:S02]  /*06b0*/  ULDC.64 UR4, c[0x0][0x590] ;  /* 0x0001640000047ab9 */ /* 0x000fe40000000a00 */
[----:B------:R-:W-:-:S04]  /*06c0*/  ISETP.NE.U32.AND P0, PT, RZ, UR4, PT ;  /* 0x00000004ff007c0c */ /* 0x000fc8000bf05070 */
[----:B------:R-:W-:-:S13]  /*06d0*/  ISETP.NE.AND.EX P0, PT, RZ, UR5, PT, P0 ;  /* 0x00000005ff007c0c */ /* 0x000fda000bf05300 */
[----:B------:R-:W-:Y:S05]  /*06e0*/  @!P0 BRA `(.L_x_9) ;  /* 0x00000000000c8947 */ /* 0x000fea0003800000 */
[----:B0-2---:R-:W0:Y:S02]  /*06f0*/  LDC.64 R6, c[0x0][0x590] ;  /* 0x00016400ff067b82 */ /* 0x005e240000000a00 */
[----:B0-----:R4:W5:Y:S01]  /*0700*/  LDG.E R2, desc[UR12][R6.64] ;  /* 0x0000000c06027981 */ /* 0x001962000c1e1900 */
[----:B------:R-:W-:Y:S05]  /*0710*/  BRA `(.L_x_8) ;  /* 0x0000000000047947 */ /* 0x000fea0003800000 */
.L_x_9:
[----:B------:R-:W3:Y:S02]  /*0720*/  LDC R2, c[0x0][0x584] ;  /* 0x00016100ff027b82 */ /* 0x000ee40000000800 */
.L_x_8:
[----:B------:R-:W1:Y:S01]  /*0730*/  LDC R4, c[0x0][0x4c0] ;  /* 0x00013000ff047b82 */ /* 0x000e620000000800 */
[----:B------:R-:W0:Y:S07]  /*0740*/  S2R R15, SR_CTAID.Y ;  /* 0x00000000000f7919 */ /* 0x000e2e0000002600 */
[----:B------:R-:W3:Y:S08]  /*0750*/  LDC R157, c[0x0][0x4c4] ;  /* 0x00013100ff9d7b82 */ /* 0x000ef00000000800 */
[----:B------:R-:W3:Y:S01]  /*0760*/  LDC R16, c[0x0][0x290] ;  /* 0x0000a400ff107b82 */ /* 0x000ee20000000800 */
[----:B-1----:R-:W-:-:S05]  /*0770*/  VIADD R4, R4, 0x3f ;  /* 0x0000003f04047836 */ /* 0x002fca0000000000 */
[----:B0-2-4-:R-:W-:Y:S02]  /*0780*/  SHF.R.S32.HI R7, RZ, 0x1f, R4 ;  /* 0x0000001fff077819 */ /* 0x015fe40000011404 */
[----:B---3--:R-:W-:Y:S02]  /*0790*/  IABS R21, R157 ;  /* 0x0000009d00157213 */ /* 0x008fe40000000000 */
[----:B------:R-:W-:Y:S02]  /*07a0*/  LEA.HI R7, R7, R4, RZ, 0x6 ;  /* 0x0000000407077211 */ /* 0x000fe400078f30ff */
[----:B------:R-:W-:Y:S02]  /*07b0*/  IABS R14, R15 ;  /* 0x0000000f000e7213 */ /* 0x000fe40000000000 */
[----:B------:R-:W-:-:S04]  /*07c0*/  SHF.R.S32.HI R10, RZ, 0x6, R7 ;  /* 0x00000006ff0a7819 */ /* 0x000fc80000011407 */
[----:B------:R-:W-:-:S04]  /*07d0*/  IABS R17, R10 ;  /* 0x0000000a00117213 */ /* 0x000fc80000000000 */
[----:B------:R-:W0:Y:S08]  /*07e0*/  I2F.RP R4, R17 ;  /* 0x0000001100047306 */ /* 0x000e300000209400 */
[----:B0-----:R-:W0:Y:S02]  /*07f0*/  MUFU.RCP R4, R4 ;  /* 0x0000000400047308 */ /* 0x001e240000001000 */
[----:B0-----:R-:W-:Y:S01]  /*0800*/  VIADD R6, R4, 0xffffffe ;  /* 0x0ffffffe04067836 */ /* 0x001fe20000000000 */
[----:B------:R-:W-:-:S05]  /*0810*/  IABS R4, R10 ;  /* 0x0000000a00047213 */ /* 0x000fca0000000000 */
[----:B------:R0:W1:Y:S01]  /*0820*/  F2I.FTZ.U32.TRUNC.NTZ R7, R6 ;  /* 0x0000000600077305 */ /* 0x000062000021f000 */
[----:B------:R-:W-:Y:S02]  /*0830*/  IMAD.MOV R19, RZ, RZ, -R4 ;  /* 0x000000ffff137224 */ /* 0x000fe400078e0a04 */
[----:B0-----:R-:W-:Y:S02]  /*0840*/  IMAD.MOV.U32 R6, RZ, RZ, RZ ;  /* 0x000000ffff067224 */ /* 0x001fe400078e00ff */
[----:B-1----:R-:W-:-:S04]  /*0850*/  IMAD.MOV R12, RZ, RZ, -R7 ;  /* 0x000000ffff0c7224 */ /* 0x002fc800078e0a07 */
[----:B------:R-:W-:-:S04]  /*0860*/  IMAD R11, R12, R17, RZ ;  /* 0x000000110c0b7224 */ /* 0x000fc800078e02ff */
[----:B------:R-:W-:Y:S02]  /*0870*/  IMAD.HI.U32 R7, R7, R11, R6 ;  /* 0x0000000b07077227 */ /* 0x000fe400078e0006 */
[----:B------:R-:W0:Y:S02]  /*0880*/  I2F.RP R11, R21 ;  /* 0x00000015000b7306 */ /* 0x000e240000209400 */
[----:B------:R-:W-:-:S04]  /*0890*/  IMAD.MOV.U32 R6, RZ, RZ, R14 ;  /* 0x000000ffff067224 */ /* 0x000fc800078e000e */
[----:B------:R-:W-:-:S04]  /*08a0*/  IMAD.HI.U32 R4, R7, R6, RZ ;  /* 0x0000000607047227 */ /* 0x000fc800078e00ff */
[----:B------:R-:W-:-:S05]  /*08b0*/  IMAD R6, R4, R19, R6 ;  /* 0x0000001304067224 */ /* 0x000fca00078e0206 */
[----:B------:R-:W-:Y:S01]  /*08c0*/  ISETP.GT.U32.AND P1, PT, R17, R6, PT ;  /* 0x000000061100720c */ /* 0x000fe20003f24070 */
[----:B0-----:R-:W0:-:S12]  /*08d0*/  MUFU.RCP R11, R11 ;  /* 0x0000000b000b7308 */ /* 0x001e180000001000 */
[----:B------:R-:W-:Y:S02]  /*08e0*/  @!P1 IMAD.IADD R6, R6, 0x1, -R17 ;  /* 0x0000000106069824 */ /* 0x000fe400078e0a11 */
[----:B------:R-:W-:Y:S01]  /*08f0*/  @!P1 VIADD R4, R4, 0x1 ;  /* 0x0000000104049836 */ /* 0x000fe20000000000 */
[----:B------:R-:W-:Y:S01]  /*0900*/  ISETP.NE.AND P1, PT, R10, RZ, PT ;  /* 0x000000ff0a00720c */ /* 0x000fe20003f25270 */
[----:B0-----:R-:W-:Y:S01]  /*0910*/  VIADD R7, R11, 0xffffffe ;  /* 0x0ffffffe0b077836 */ /* 0x001fe20000000000 */
[----:B------:R-:W-:Y:S02]  /*0920*/  ISETP.GE.U32.AND P0, PT, R6, R17, PT ;  /* 0x000000110600720c */ /* 0x000fe40003f06070 */
[----:B------:R-:W-:-:S03]  /*0930*/  LOP3.LUT R6, R15, R10, RZ, 0x3c, !PT ;  /* 0x0000000a0f067212 */ /* 0x000fc600078e3cff */
[----:B------:R-:W0:Y:S01]  /*0940*/  F2I.FTZ.U32.TRUNC.NTZ R7, R7 ;  /* 0x0000000700077305 */ /* 0x000e22000021f000 */
[----:B------:R-:W-:Y:S01]  /*0950*/  ISETP.GE.AND P2, PT, R6, RZ, PT ;  /* 0x000000ff0600720c */ /* 0x000fe20003f46270 */
[----:B------:R-:W-:-:S06]  /*0960*/  IMAD.MOV.U32 R6, RZ, RZ, RZ ;  /* 0x000000ffff067224 */ /* 0x000fcc00078e00ff */
[----:B------:R-:W-:-:S04]  /*0970*/  @P0 VIADD R4, R4, 0x1 ;  /* 0x0000000104040836 */ /* 0x000fc80000000000 */
[----:B------:R-:W-:Y:S02]  /*0980*/  IMAD.MOV.U32 R14, RZ, RZ, R4 ;  /* 0x000000ffff0e7224 */ /* 0x000fe400078e0004 */
[----:B0-----:R-:W-:Y:S02]  /*0990*/  IMAD.MOV R4, RZ, RZ, -R7 ;  /* 0x000000ffff047224 */ /* 0x001fe400078e0a07 */
[----:B------:R-:W-:Y:S01]  /*09a0*/  @!P2 IMAD.MOV R14, RZ, RZ, -R14 ;  /* 0x000000ffff0ea224 */ /* 0x000fe200078e0a0e */
[----:B------:R-:W-:Y:S01]  /*09b0*/  @!P1 LOP3.LUT R14, RZ, R10, RZ, 0x33, !PT ;  /* 0x0000000aff0e9212 */ /* 0x000fe200078e33ff */
[----:B------:R-:W-:-:S03]  /*09c0*/  IMAD R11, R4, R21, RZ ;  /* 0x00000015040b7224 */ /* 0x000fc600078e02ff */
[----:B------:R-:W-:Y:S01]  /*09d0*/  IABS R4, R14 ;  /* 0x0000000e00047213 */ /* 0x000fe20000000000 */
[----:B------:R-:W-:-:S04]  /*09e0*/  IMAD.HI.U32 R6, R7, R11, R6 ;  /* 0x0000000b07067227 */ /* 0x000fc800078e0006 */
[----:B------:R-:W-:Y:S02]  /*09f0*/  IMAD.MOV.U32 R7, RZ, RZ, R4 ;  /* 0x000000ffff077224 */ /* 0x000fe400078e0004 */
[----:B------:R-:W-:Y:S02]  /*0a00*/  IMAD.MOV R11, RZ, RZ, -R14 ;  /* 0x000000ffff0b7224 */ /* 0x000fe400078e0a0e */
[----:B------:R-:W-:-:S04]  /*0a10*/  IMAD.HI.U32 R4, R6, R7, RZ ;  /* 0x0000000706047227 */ /* 0x000fc800078e00ff */
[----:B------:R-:W-:-:S04]  /*0a20*/  IMAD.MOV R6, RZ, RZ, -R4 ;  /* 0x000000ffff067224 */ /* 0x000fc800078e0a04 */
[----:B------:R-:W-:-:S05]  /*0a30*/  IMAD R6, R21, R6, R7 ;  /* 0x0000000615067224 */ /* 0x000fca00078e0207 */
[----:B------:R-:W-:-:S13]  /*0a40*/  ISETP.GT.U32.AND P1, PT, R21, R6, PT ;  /* 0x000000061500720c */ /* 0x000fda0003f24070 */
[----:B------:R-:W-:Y:S02]  /*0a50*/  @!P1 IMAD.IADD R6, R6, 0x1, -R21 ;  /* 0x0000000106069824 */ /* 0x000fe400078e0a15 */
[----:B------:R-:W-:Y:S01]  /*0a60*/  @!P1 VIADD R4, R4, 0x1 ;  /* 0x0000000104049836 */ /* 0x000fe20000000000 */
[----:B------:R-:W-:Y:S02]  /*0a70*/  ISETP.NE.AND P1, PT, R157, RZ, PT ;  /* 0x000000ff9d00720c */ /* 0x000fe40003f25270 */
[----:B------:R-:W-:Y:S02]  /*0a80*/  ISETP.GE.U32.AND P0, PT, R6, R21, PT ;  /* 0x000000150600720c */ /* 0x000fe40003f06070 */
[----:B------:R-:W-:-:S04]  /*0a90*/  LOP3.LUT R6, R14, R157, RZ, 0x3c, !PT ;  /* 0x0000009d0e067212 */ /* 0x000fc800078e3cff */
[----:B------:R-:W-:Y:S01]  /*0aa0*/  ISETP.GE.AND P2, PT, R6, RZ, PT ;  /* 0x000000ff0600720c */ /* 0x000fe20003f46270 */
[----:B------:R-:W-:-:S05]  /*0ab0*/  VIADD R6, R16, 0x1f ;  /* 0x0000001f10067836 */ /* 0x000fca0000000000 */
[----:B------:R-:W-:Y:S01]  /*0ac0*/  SHF.R.S32.HI R7, RZ, 0x1f, R6 ;  /* 0x0000001fff077819 */ /* 0x000fe20000011406 */
[----:B------:R-:W-:Y:S01]  /*0ad0*/  @P0 VIADD R4, R4, 0x1 ;  /* 0x0000000104040836 */ /* 0x000fe20000000000 */
[----:B------:R-:W-:Y:S02]  /*0ae0*/  ISETP.NE.AND P0, PT, R9, RZ, PT ;  /* 0x000000ff0900720c */ /* 0x000fe40003f05270 */
[----:B------:R-:W-:Y:S01]  /*0af0*/  LEA.HI R7, R7, R6, RZ, 0x5 ;  /* 0x0000000607077211 */ /* 0x000fe200078f28ff */
[----:B------:R-:W-:Y:S02]  /*0b00*/  IMAD R6, R10, R11, R15 ;  /* 0x0000000b0a067224 */ /* 0x000fe400078e020f */
[----:B------:R-:W-:Y:S01]  /*0b10*/  @!P2 IMAD.MOV R4, RZ, RZ, -R4 ;  /* 0x000000ffff04a224 */ /* 0x000fe200078e0a04 */
[----:B------:R-:W-:Y:S02]  /*0b20*/  @!P1 LOP3.LUT R4, RZ, R157, RZ, 0x33, !PT ;  /* 0x0000009dff049212 */ /* 0x000fe400078e33ff */
[----:B------:R-:W-:-:S03]  /*0b30*/  SHF.R.S32.HI R7, RZ, 0x5, R7 ;  /* 0x00000005ff077819 */ /* 0x000fc60000011407 */
[----:B------:R-:W-:-:S04]  /*0b40*/  IMAD.MOV R12, RZ, RZ, -R4 ;  /* 0x000000ffff0c7224 */ /* 0x000fc800078e0a04 */
[----:B------:R-:W-:Y:S01]  /*0b50*/  IMAD R157, R157, R12, R14 ;  /* 0x0000000c9d9d7224 */ /* 0x000fe200078e020e */
[----:B------:R-:W-:Y:S06]  /*0b60*/  @!P0 BRA `(.L_x_10) ;  /* 0x000000b400d48947 */ /* 0x000fec0003800000 */
[----:B------:R-:W-:-:S13]  /*0b70*/  ISETP.NE.AND P0, PT, R9, 0x1, PT ;  /* 0x000000010900780c */ /* 0x000fda0003f05270 */
[----:B------:R-:W-:Y:S05]  /*0b80*/  @P0 EXIT ;  /* 0x000000000000094d */ /* 0x000fea0003800000 */
[----:B------:R-:W-:Y:S01]  /*0b90*/  ISETP.GE.AND P0, PT, R16, 0x1, PT ;  /* 0x000000011000780c */ /* 0x000fe20003f06270 */
[----:B------:R-:W-:Y:S01]  /*0ba0*/  UMOV UR4, URZ ;  /* 0x0000003f00047c82 */ /* 0x000fe20008000000 */
[----:B------:R-:W-:Y:S02]  /*0bb0*/  CS2R R54, SRZ ;  /* 0x0000000000367805 */ /* 0x000fe4000001ff00 */
[----:B------:R-:W-:Y:S02]  /*0bc0*/  CS2R R120, SRZ ;  /* 0x0000000000787805 */ /* 0x000fe4000001ff00 */
[----:B------:R-:W-:Y:S02]  /*0bd0*/  CS2R R122, SRZ ;  /* 0x00000000007a7805 */ /* 0x000fe4000001ff00 */
[----:B------:R-:W-:Y:S02]  /*0be0*/  CS2R R124, SRZ ;  /* 0x00000000007c7805 */ /* 0x000fe4000001ff00 */
[----:B------:R-:W-:-:S02]  /*0bf0*/  CS2R R126, SRZ ;  /* 0x00000000007e7805 */ /* 0x000fc4000001ff00 */
[----:B------:R-:W-:Y:S02]  /*0c00*/  CS2R R128, SRZ ;  /* 0x0000000000807805 */ /* 0x000fe4000001ff00 */
        /* <DEDUP_REMOVED lines=57> */
[----:B------:R-:W-:Y:S01]  /*0fa0*/  CS2R R52, SRZ ;  /* 0x0000000000347805 */ /* 0x000fe2000001ff00 */
[----:B------:R-:W-:Y:S06]  /*0fb0*/  @!P0 BRA `(.L_x_11) ;  /* 0x0000000000d88947 */ /* 0x000fec0003800000 */
[----:B------:R-:W-:-:S04]  /*0fc0*/  LOP3.LUT R8, R5, 0x1, RZ, 0xfc, !PT ;  /* 0x0000000105087812 */ /* 0x000fc800078efcff */
[----:B------:R-:W-:-:S13]  /*0fd0*/  ISETP.NE.AND P1, PT, R8, 0x3, PT ;  /* 0x000000030800780c */ /* 0x000fda0003f25270 */
[----:B------:R-:W-:Y:S05]  /*0fe0*/  @!P1 BRA `(.L_x_12) ;  /* 0x0000000000049947 */ /* 0x000fea0003800000 */
[----:B------:R-:W-:Y:S01]  /*0ff0*/  BPT.TRAP 0x1 ;  /* 0x000000040000795c */ /* 0x000fe20000300000 */
.L_x_12:
[----:B------:R-:W0:Y:S01]  /*1000*/  S2UR UR5, SR_CgaCtaId ;  /* 0x00000000000579c3 */ /* 0x000e220000008800 */
[----:B------:R-:W-:Y:S01]  /*1010*/  SHF.L.U32 R8, RZ, 0x1f, RZ ;  /* 0x0000001fff087819 */ /* 0x000fe200000006ff */
[----:B------:R-:W-:Y:S02]  /*1020*/  UMOV UR4, 0x400 ;  /* 0x0000040000047882 */ /* 0x000fe40000000000 */
[----:B0-----:R-:W-:-:S12]  /*1030*/  ULEA UR4, UR5, UR4, 0x18 ;  /* 0x0000000405047291 */ /* 0x001fd8000f8ec03f */
.L_x_13:
[----:B0-----:R-:W-:-:S04]  /*1040*/  IMAD.U32 R9, RZ, RZ, UR4 ;  /* 0x00000004ff097e24 */ /* 0x001fc8000f8e00ff */
[----:B------:R0:W1:Y:S03]  /*1050*/  SYNCS.PHASECHK.TRANS64.TRYWAIT P1, [R9+URZ+0x37000], R8 ;  /* 0x03700008090075a7 */ /* 0x000066000802017f */
[----:B-1----:R-:W-:Y:S05]  /*1060*/  @!P1 NANOSLEEP.SYNCS 0x989680 ;  /* 0x009896800000995d */ /* 0x002fea0003900000 */
[----:B------:R-:W1:Y:S02]  /*1070*/  @!P1 SYNCS.PHASECHK.TRANS64 P1, [R9+URZ+0x37000], R8 ;  /* 0x03700008090095a7 */ /* 0x000e64000802007f */
[----:B-1----:R-:W-:Y:S05]  /*1080*/  @!P1 BRA `(.L_x_13) ;  /* 0xfffffffc00ec9947 */ /* 0x002fea000383ffff */
[----:B------:R-:W-:Y:S01]  /*1090*/  UIADD3 UR5, UR4, 0x2c000, URZ ;  /* 0x0002c00004057890 */ /* 0x000fe2000fffe03f */
[----:B------:R-:W-:Y:S01]  /*10a0*/  WARPGROUP.ARRIVE ;  /* 0x00000000000079c5 */ /* 0x000fe20000000000 */
[----:B------:R-:W-:Y:S02]  /*10b0*/  USHF.R.U32.HI UR4, URZ, 0x4, UR4 ;  /* 0x000000043f047899 */ /* 0x000fe40008011604 */
[----:B------:R-:W-:Y:S02]  /*10c0*/  USHF.R.U32.HI UR5, URZ, 0x4, UR5 ;  /* 0x000000043f057899 */ /* 0x000fe40008011605 */
[----:B------:R-:W-:Y:S02]  /*10d0*/  ULOP3.LUT UR8, UR4, 0x3fff, URZ, 0xc0, !UPT ;  /* 0x00003fff04087892 */ /* 0x000fe4000f8ec03f */
[----:B------:R-:W-:Y:S02]  /*10e0*/  ULOP3.LUT UR9, UR5, 0x3fff, URZ, 0xc0, !UPT ;  /* 0x00003fff05097892 */ /* 0x000fe4000f8ec03f */
[----:B------:R-:W-:-:S02]  /*10f0*/  UIADD3 UR10, UR8, 0x100, URZ ;  /* 0x00000100080a7890 */ /* 0x000fc4000fffe03f */
[----:B------:R-:W-:Y:S02]  /*1100*/  UIADD3 UR11, UR8, 0x200, URZ ;  /* 0x00000200080b7890 */ /* 0x000fe4000fffe03f */
[----:B------:R-:W-:Y:S01]  /*1110*/  UMOV UR4, UR8 ;  /* 0x0000000800047c82 */ /* 0x000fe20008000000 */
[----:B------:R-:W-:Y:S01]  /*1120*/  UMOV UR5, 0x40000040 ;  /* 0x4000004000057882 */ /* 0x000fe20000000000 */
[----:B------:R-:W-:Y:S01]  /*1130*/  UMOV UR6, UR9 ;  /* 0x0000000900067c82 */ /* 0x000fe20008000000 */
[----:B------:R-:W-:Y:S01]  /*1140*/  UMOV UR7, 0x40000040 ;  /* 0x4000004000077882 */ /* 0x000fe20000000000 */
[----:B------:R-:W-:Y:S01]  /*1150*/  UIADD3 UR14, UR8, 0x300, URZ ;  /* 0x00000300080e7890 */ /* 0x000fe2000fffe03f */
[----:B------:R-:W-:Y:S01]  /*1160*/  HGMMA.64x64x16.F32.BF16 R120, gdesc[UR4].tnspA.tnspB, RZ, !UPT ;  /* 0x60e00000047879f0 */ /* 0x000fe2000c7018ff */
[----:B------:R-:W-:Y:S01]  /*1170*/  UMOV UR4, UR10 ;  /* 0x0000000a00047c82 */ /* 0x000fe20008000000 */
[----:B------:R-:W-:Y:S01]  /*1180*/  UMOV UR5, 0x40000040 ;  /* 0x4000004000057882 */ /* 0x000fe20000000000 */
[----:B------:R-:W-:Y:S01]  /*1190*/  UIADD3 UR10, UR8, 0x280, URZ ;  /* 0x00000280080a7890 */ /* 0x000fe2000fffe03f */
[----:B------:R-:W-:Y:S01]  /*11a0*/  HGMMA.64x64x16.F32.BF16 R88, gdesc[UR4].tnspA.tnspB, RZ, !UPT ;  /* 0x60e00000045879f0 */ /* 0x000fe2000c7018ff */
[----:B------:R-:W-:Y:S01]  /*11b0*/  UMOV UR4, UR11 ;  /* 0x0000000b00047c82 */ /* 0x000fe20008000000 */
[----:B------:R-:W-:-:S02]  /*11c0*/  UMOV UR5, 0x40000040 ;  /* 0x4000004000057882 */ /* 0x000fc40000000000 */
[----:B------:R-:W-:Y:S01]  /*11d0*/  HGMMA.64x64x16.F32.BF16 R56, gdesc[UR4].tnspA.tnspB, RZ, !UPT ;  /* 0x60e00000043879f0 */ /* 0x000fe2000c7018ff */
[----:B------:R-:W-:Y:S01]  /*11e0*/  UMOV UR4, UR14 ;  /* 0x0000000e00047c82 */ /* 0x000fe20008000000 */
[----:B------:R-:W-:Y:S02]  /*11f0*/  UMOV UR5, 0x40000040 ;  /* 0x4000004000057882 */ /* 0x000fe40000000000 */
[----:B------:R-:W-:Y:S01]  /*1200*/  HGMMA.64x64x16.F32.BF16 R24, gdesc[UR4].tnspA.tnspB, RZ, !UPT ;  /* 0x60e00000041879f0 */ /* 0x000fe2000c7018ff */
[----:B------:R-:W-:Y:S02]  /*1210*/  UIADD3 UR4, UR8, 0x80, URZ ;  /* 0x0000008008047890 */ /* 0x000fe4000fffe03f */
[----:B------:R-:W-:Y:S02]  /*1220*/  UIADD3 UR6, UR9, 0x80, URZ ;  /* 0x0000008009067890 */ /* 0x000fe4000fffe03f */
[----:B------:R-:W-:Y:S01]  /*1230*/  UIADD3 UR9, UR8, 0x180, URZ ;  /* 0x0000018008097890 */ /* 0x000fe2000fffe03f */
[----:B------:R-:W-:Y:S01]  /*1240*/  UMOV UR5, 0x40000040 ;  /* 0x4000004000057882 */ /* 0x000fe20000000000 */
[----:B------:R-:W-:Y:S01]  /*1250*/  UMOV UR7, 0x40000040 ;  /* 0x4000004000077882 */ /* 0x000fe20000000000 */
[----:B------:R-:W-:-:S04]  /*1260*/  UIADD3 UR8, UR8, 0x380, URZ ;  /* 0x0000038008087890 */ /* 0x000fc8000fffe03f */
[----:B------:R-:W-:Y:S01]  /*1270*/  HGMMA.64x64x16.F32.BF16 R120, gdesc[UR4].tnspA.tnspB, R120 ;  /* 0x60e00000047879f0 */ /* 0x000fe20008701878 */
[----:B------:R-:W-:Y:S01]  /*1280*/  UMOV UR4, UR9 ;  /* 0x0000000900047c82 */ /* 0x000fe20008000000 */
[----:B------:R-:W-:Y:S02]  /*1290*/  UMOV UR5, 0x40000040 ;  /* 0x4000004000057882 */ /* 0x000fe40000000000 */
[----:B------:R-:W-:Y:S01]  /*12a0*/  HGMMA.64x64x16.F32.BF16 R88, gdesc[UR4].tnspA.tnspB, R88 ;  /* 0x60e00000045879f0 */ /* 0x000fe20008701858 */
[----:B------:R-:W-:Y:S01]  /*12b0*/  UMOV UR4, UR10 ;  /* 0x0000000a00047c82 */ /* 0x000fe20008000000 */
[----:B------:R-:W-:Y:S02]  /*12c0*/  UMOV UR5, 0x40000040 ;  /* 0x4000004000057882 */ /* 0x000fe40000000000 */
[----:B------:R-:W-:Y:S01]  /*12d0*/  HGMMA.64x64x16.F32.BF16 R56, gdesc[UR4].tnspA.tnspB, R56 ;  /* 0x60e00000043879f0 */ /* 0x000fe20008701838 */
[----:B------:R-:W-:Y:S01]  /*12e0*/  UMOV UR4, UR8 ;  /* 0x0000000800047c82 */ /* 0x000fe20008000000 */
[----:B------:R-:W-:-:S02]  /*12f0*/  UMOV UR5, 0x40000040 ;  /* 0x4000004000057882 */ /* 0x000fc40000000000 */
[----:B------:R-:W-:Y:S01]  /*1300*/  HGMMA.64x64x16.F32.BF16 R24, gdesc[UR4].tnspA.tnspB, R24, gsb0 ;  /* 0x60e00000041879f0 */ /* 0x000fe20008001818 */
[----:B------:R-:W-:-:S05]  /*1310*/  UMOV UR4, 0x1 ;  /* 0x0000000100047882 */ /* 0x000fca0000000000 */
.L_x_11:
[----:B0-----:R-:W-:-:S05]  /*1320*/  VIMNMX R8, R7, 0x1, PT ;  /* 0x0000000107087848 */ /* 0x001fca0003fe0100 */
[----:B------:R-:W-:-:S05]  /*1330*/  IMAD.IADD R7, R7, 0x1, -R8 ;  /* 0x0000000107077824 */ /* 0x000fca00078e0a08 */
[----:B------:R-:W-:-:S13]  /*1340*/  ISETP.GE.AND P1, PT, R7, 0x1, PT ;  /* 0x000000010700780c */ /* 0x000fda0003f26270 */
[----:B------:R-:W-:Y:S05]  /*1350*/  @!P1 BRA `(.L_x_14) ;  /* 0x0000000400489947 */ /* 0x000fea0003800000 */
[----:B------:R-:W0:Y:S01]  /*1360*/  S2UR UR5, SR_CgaCtaId ;  /* 0x00000000000579c3 */ /* 0x000e220000008800 */
[----:B------:R-:W-:Y:S01]  /*1370*/  UMOV UR6, 0x400 ;  /* 0x0000040000067882 */ /* 0x000fe20000000000 */
[----:B------:R-:W-:Y:S01]  /*1380*/  LOP3.LUT R12, R5, 0x1, RZ, 0xfc, !PT ;  /* 0x00000001050c7812 */ /* 0x000fe200078efcff */
[----:B------:R-:W-:Y:S01]  /*1390*/  IMAD.MOV.U32 R11, RZ, RZ, RZ ;  /* 0x000000ffff0b7224 */ /* 0x000fe200078e00ff */
[----:B------:R-:W-:Y:S01]  /*13a0*/  UISETP.NE.U32.AND UP0, UPT, UR4, URZ, UPT ;  /* 0x0000003f0400728c */ /* 0x000fe2000bf05070 */
[----:B------:R-:W-:Y:S01]  /*13b0*/  IMAD.MOV.U32 R8, RZ, RZ, R7 ;  /* 0x000000ffff087224 */ /* 0x000fe200078e0007 */
[----:B0-----:R-:W-:-:S04]  /*13c0*/  ULEA UR6, UR5, UR6, 0x18 ;  /* 0x0000000605067291 */ /* 0x001fc8000f8ec03f */
[----:B------:R-:W-:Y:S02]  /*13d0*/  UIADD3 UR5, UR6, 0x2c000, URZ ;  /* 0x0002c00006057890 */ /* 0x000fe4000fffe03f */
[----:B------:R-:W-:Y:S02]  /*13e0*/  USHF.R.U32.HI UR7, URZ, 0x4, UR6 ;  /* 0x000000043f077899 */ /* 0x000fe40008011606 */
[----:B------:R-:W-:Y:S02]  /*13f0*/  USHF.R.U32.HI UR5, URZ, 0x4, UR5 ;  /* 0x000000043f057899 */ /* 0x000fe40008011605 */
[----:B------:R-:W-:Y:S02]  /*1400*/  ULOP3.LUT UR19, UR7, 0x3fff, URZ, 0xc0, !UPT ;  /* 0x00003fff07137892 */ /* 0x000fe4000f8ec03f */
[----:B------:R-:W-:-:S03]  /*1410*/  ULOP3.LUT UR18, UR5, 0x3fff, URZ, 0xc0, !UPT ;  /* 0x00003fff05127892 */ /* 0x000fc6000f8ec03f */
[----:B------:R-:W-:-:S09]  /*1420*/  UMOV UR5, URZ ;  /* 0x0000003f00057c82 */ /* 0x000fd20008000000 */
.L_x_19:
[----:B------:R-:W-:-:S13]  /*1430*/  ISETP.NE.AND P2, PT, R12, 0x3, PT ;  /* 0x000000030c00780c */ /* 0x000fda0003f45270 */
[----:B0-----:R-:W-:Y:S05]  /*1440*/  @!P2 BRA `(.L_x_15) ;  /* 0x000000000004a947 */ /* 0x001fea0003800000 */
[----:B------:R-:W-:Y:S01]  /*1450*/  BPT.TRAP 0x1 ;  /* 0x000000040000795c */ /* 0x000fe20000300000 */
.L_x_15:
[----:B------:R-:W-:Y:S01]  /*1460*/  SHF.L.U32 R9, R11, 0x1f, RZ ;  /* 0x0000001f0b097819 */ /* 0x000fe200000006ff */
[----:B------:R-:W-:-:S12]  /*1470*/  ULEA UR7, UR4, UR6, 0x3 ;  /* 0x0000000604077291 */ /* 0x000fd8000f8e183f */
.L_x_16:
[----:B0-----:R-:W-:-:S04]  /*1480*/  IMAD.U32 R10, RZ, RZ, UR7 ;  /* 0x00000007ff0a7e24 */ /* 0x001fc8000f8e00ff */
[----:B------:R0:W1:Y:S03]  /*1490*/  SYNCS.PHASECHK.TRANS64.TRYWAIT P1, [R10+URZ+0x37000], R9 ;  /* 0x037000090a0075a7 */ /* 0x000066000802017f */
[----:B-1----:R-:W-:Y:S05]  /*14a0*/  @!P1 NANOSLEEP.SYNCS 0x989680 ;  /* 0x009896800000995d */ /* 0x002fea0003900000 */
[----:B------:R-:W1:Y:S02]  /*14b0*/  @!P1 SYNCS.PHASECHK.TRANS64 P1, [R10+URZ+0x37000], R9 ;  /* 0x037000090a0095a7 */ /* 0x000e64000802007f */
[----:B-1----:R-:W-:Y:S05]  /*14c0*/  @!P1 BRA `(.L_x_16) ;  /* 0xfffffffc00ec9947 */ /* 0x002fea000383ffff */
[----:B------:R-:W-:Y:S01]  /*14d0*/  ULEA UR7, UR4, UR19, 0xa ;  /* 0x0000001304077291 */ /* 0x000fe2000f8e503f */
[----:B------:R-:W-:Y:S01]  /*14e0*/  WARPGROUP.ARRIVE ;  /* 0x00000000000079c5 */ /* 0x000fe20000000000 */
[----:B------:R-:W-:Y:S02]  /*14f0*/  ULEA UR14, UR4, UR18, 0x8 ;  /* 0x00000012040e7291 */ /* 0x000fe4000f8e403f */
[----:B------:R-:W-:Y:S02]  /*1500*/  UIADD3 UR15, UR7, 0x100, URZ ;  /* 0x00000100070f7890 */ /* 0x000fe4000fffe03f */
[----:B------:R-:W-:Y:S02]  /*1510*/  UIADD3 UR16, UR7, 0x200, URZ ;  /* 0x0000020007107890 */ /* 0x000fe4000fffe03f */
[----:B------:R-:W-:Y:S01]  /*1520*/  UMOV UR8, UR7 ;  /* 0x0000000700087c82 */ /* 0x000fe20008000000 */
[----:B------:R-:W-:Y:S01]  /*1530*/  UMOV UR9, 0x40000040 ;  /* 0x4000004000097882 */ /* 0x000fe20000000000 */
[----:B------:R-:W-:Y:S01]  /*1540*/  UMOV UR10, UR14 ;  /* 0x0000000e000a7c82 */ /* 0x000fe20008000000 */
[----:B------:R-:W-:Y:S01]  /*1550*/  UMOV UR11, 0x40000040 ;  /* 0x40000040000b7882 */ /* 0x000fe20000000000 */
[----:B------:R-:W-:Y:S01]  /*1560*/  UIADD3 UR17, UR7, 0x300, URZ ;  /* 0x0000030007117890 */ /* 0x000fe2000fffe03f */
[----:B------:R-:W-:Y:S01]  /*1570*/  HGMMA.64x64x16.F32.BF16 R120, gdesc[UR8].tnspA.tnspB, R120, UP0 ;  /* 0x60e00000087879f0 */ /* 0x000fe2000bf01878 */
[----:B------:R-:W-:Y:S01]  /*1580*/  UMOV UR8, UR15 ;  /* 0x0000000f00087c82 */ /* 0x000fe20008000000 */
[----:B------:R-:W-:Y:S01]  /*1590*/  UMOV UR9, 0x40000040 ;  /* 0x4000004000097882 */ /* 0x000fe20000000000 */
[----:B------:R-:W-:Y:S01]  /*15a0*/  UIADD3 UR15, UR7, 0x280, URZ ;  /* 0x00000280070f7890 */ /* 0x000fe2000fffe03f */
[----:B------:R-:W-:Y:S01]  /*15b0*/  HGMMA.64x64x16.F32.BF16 R88, gdesc[UR8].tnspA.tnspB, R88, UP0 ;  /* 0x60e00000085879f0 */ /* 0x000fe2000bf01858 */
[----:B------:R-:W-:Y:S01]  /*15c0*/  UMOV UR8, UR16 ;  /* 0x0000001000087c82 */ /* 0x000fe20008000000 */
[----:B------:R-:W-:-:S02]  /*15d0*/  UMOV UR9, 0x40000040 ;  /* 0x4000004000097882 */ /* 0x000fc40000000000 */
[----:B------:R-:W-:Y:S01]  /*15e0*/  HGMMA.64x64x16.F32.BF16 R56, gdesc[UR8].tnspA.tnspB, R56, UP0 ;  /* 0x60e00000083879f0 */ /* 0x000fe2000bf01838 */
[----:B------:R-:W-:Y:S01]  /*15f0*/  UMOV UR8, UR17 ;  /* 0x0000001100087c82 */ /* 0x000fe20008000000 */
[----:B------:R-:W-:Y:S02]  /*1600*/  UMOV UR9, 0x40000040 ;  /* 0x4000004000097882 */ /* 0x000fe40000000000 */
[----:B------:R-:W-:Y:S01]  /*1610*/  HGMMA.64x64x16.F32.BF16 R24, gdesc[UR8].tnspA.tnspB, R24, UP0 ;  /* 0x60e00000081879f0 */ /* 0x000fe2000bf01818 */
        /* <DEDUP_REMOVED lines=15> */
[----:B------:R-:W-:Y:S03]  /*1710*/  HGMMA.64x64x16.F32.BF16 R24, gdesc[UR8].tnspA.tnspB, R24, gsb0 ;  /* 0x60e00000081879f0 */ /* 0x000fe60008001818 */
[----:B------:R-:W-:Y:S02]  /*1720*/  WARPGROUP.DEPBAR.LE gsb0, 0x1 ;  /* 0x00008000000079c5 */ /* 0x000fe40000010100 */
[----:B------:R-:W-:Y:S05]  /*1730*/  @!P2 BRA `(.L_x_17) ;  /* 0x000000000004a947 */ /* 0x000fea0003800000 */
[----:B------:R-:W-:Y:S01]  /*1740*/  BPT.TRAP 0x1 ;  /* 0x000000040000795c */ /* 0x000fe20000300000 */
.L_x_17:
[----:B------:R-:W-:Y:S01]  /*1750*/  ULEA UR7, UR5, UR6, 0x3 ;  /* 0x0000000605077291 */ /* 0x000fe2000f8e183f */
[----:B------:R-:W-:-:S03]  /*1760*/  ISETP.GT.U32.AND P1, PT, R5, 0x1, PT ;  /* 0x000000010500780c */ /* 0x000fc60003f24070 */
[----:B------:R-:W-:-:S04]  /*1770*/  UIADD3 UR7, UR7, 0x37058, URZ ;  /* 0x0003705807077890 */ /* 0x000fc8000fffe03f */
[----:B------:R-:W-:-:S09]  /*1780*/  UPRMT UR7, URZ, 0x654, UR7 ;  /* 0x000006543f077896 */ /* 0x000fd20008000007 */
[----:B------:R-:W-:Y:S01]  /*1790*/  SYNCS.ARRIVE.TRANS64.RED.A1T0 RZ, [UR7], RZ ;  /* 0x000000ffffff79a7 */ /* 0x000fe20008100407 */
[----:B------:R-:W-:Y:S05]  /*17a0*/  @P1 BRA `(.L_x_18) ;  /* 0x0000000000041947 */ /* 0x000fea0003800000 */
[----:B------:R-:W-:Y:S01]  /*17b0*/  BPT.TRAP 0x1 ;  /* 0x000000040000795c */ /* 0x000fe20000300000 */
.L_x_18:
[----:B------:R-:W-:Y:S01]  /*17c0*/  UIADD3 UR4, UR4, 0x1, URZ ;  /* 0x0000000104047890 */ /* 0x000fe2000fffe03f */
[C---:B------:R-:W-:Y:S01]  /*17d0*/  ISETP.GT.AND P1, PT, R8.reuse, 0x1, PT ;  /* 0x000000010800780c */ /* 0x040fe20003f24270 */
[----:B------:R-:W-:Y:S01]  /*17e0*/  UIADD3 UR5, UR5, 0x1, URZ ;  /* 0x0000000105057890 */ /* 0x000fe2000fffe03f */
[----:B------:R-:W-:Y:S01]  /*17f0*/  VIADD R8, R8, 0xffffffff ;  /* 0xffffffff08087836 */ /* 0x000fe20000000000 */
[----:B------:R-:W-:Y:S02]  /*1800*/  UISETP.NE.AND UP0, UPT, UR4, 0xb, UPT ;  /* 0x0000000b0400788c */ /* 0x000fe4000bf05270 */
[----:B------:R-:W-:Y:S02]  /*1810*/  UISETP.NE.AND UP1, UPT, UR5, 0xb, UPT ;  /* 0x0000000b0500788c */ /* 0x000fe4000bf25270 */
[----:B------:R-:W-:Y:S02]  /*1820*/  USEL UR7, URZ, 0x1, UP0 ;  /* 0x000000013f077887 */ /* 0x000fe40008000000 */
[----:B------:R-:W-:-:S02]  /*1830*/  USEL UR4, UR4, URZ, UP0 ;  /* 0x0000003f04047287 */ /* 0x000fc40008000000 */
[----:B------:R-:W-:Y:S02]  /*1840*/  USEL UR5, UR5, URZ, UP1 ;  /* 0x0000003f05057287 */ /* 0x000fe40008800000 */
[----:B------:R-:W-:Y:S01]  /*1850*/  UPLOP3.LUT UP0, UPT, UPT, UPT, UPT, 0x80, 0x0 ;  /* 0x000000000000789c */ /* 0x000fe20003f0f070 */
[----:B------:R-:W-:Y:S01]  /*1860*/  LOP3.LUT R11, R11, UR7, RZ, 0x3c, !PT ;  /* 0x000000070b0b7c12 */ /* 0x000fe2000f8e3cff */
[----:B------:R-:W-:Y:S09]  /*1870*/  @P1 BRA `(.L_x_19) ;  /* 0xfffffff800ec1947 */ /* 0x000ff2000383ffff */
.L_x_14:
[----:B------:R-:W-:Y:S02]  /*1880*/  WARPGROUP.DEPBAR.LE gsb0, 0x0 ;  /* 0x00008000000079c5 */ /* 0x000fe40000010000 */
[----:B------:R-:W-:Y:S05]  /*1890*/  @!P0 BRA `(.L_x_20) ;  /* 0x0000000000448947 */ /* 0x000fea0003800000 */
[----:B------:R-:W-:-:S04]  /*18a0*/  LOP3.LUT R8, R5, 0x1, RZ, 0xfc, !PT ;  /* 0x0000000105087812 */ /* 0x000fc800078efcff */
[----:B------:R-:W-:-:S13]  /*18b0*/  ISETP.NE.AND P0, PT, R8, 0x3, PT ;  /* 0x000000030800780c */ /* 0x000fda0003f05270 */
[----:B------:R-:W-:Y:S05]  /*18c0*/  @!P0 BRA `(.L_x_21) ;  /* 0x0000000000048947 */ /* 0x000fea0003800000 */
[----:B------:R-:W-:Y:S01]  /*18d0*/  BPT.TRAP 0x1 ;  /* 0x000000040000795c */ /* 0x000fe20000300000 */
.L_x_21:
[----:B0-----:R-:W0:Y:S01]  /*18e0*/  S2R R10, SR_CgaCtaId ;  /* 0x00000000000a7919 */ /* 0x001e220000008800 */
[----:B------:R-:W-:Y:S01]  /*18f0*/  IMAD.WIDE.U32 R8, R7, -0x45d1745d, RZ ;  /* 0xba2e8ba307087825 */ /* 0x000fe200078e00ff */
[----:B------:R-:W-:-:S04]  /*1900*/  ISETP.GT.U32.AND P0, PT, R5, 0x1, PT ;  /* 0x000000010500780c */ /* 0x000fc80003f04070 */
[----:B------:R-:W-:Y:S02]  /*1910*/  SHF.R.U32.HI R8, RZ, 0x3, R9 ;  /* 0x00000003ff087819 */ /* 0x000fe40000011609 */
[----:B------:R-:W-:-:S03]  /*1920*/  MOV R9, 0x400 ;  /* 0x0000040000097802 */ /* 0x000fc60000000f00 */
[----:B------:R-:W-:Y:S01]  /*1930*/  IMAD R7, R8, -0xb, R7 ;  /* 0xfffffff508077824 */ /* 0x000fe200078e0207 */
[----:B0-----:R-:W-:-:S05]  /*1940*/  LEA R10, R10, R9, 0x18 ;  /* 0x000000090a0a7211 */ /* 0x001fca00078ec0ff */
[----:B------:R-:W-:-:S04]  /*1950*/  IMAD R7, R7, 0x8, R10 ;  /* 0x0000000807077824 */ /* 0x000fc800078e020a */
[----:B------:R-:W-:-:S05]  /*1960*/  VIADD R7, R7, 0x37058 ;  /* 0x0003705807077836 */ /* 0x000fca0000000000 */
[----:B------:R-:W-:-:S04]  /*1970*/  PRMT R7, RZ, 0x654, R7 ;  /* 0x00000654ff077816 */ /* 0x000fc80000000007 */
[----:B------:R1:W-:Y:S01]  /*1980*/  SYNCS.ARRIVE.TRANS64.RED.A1T0 RZ, [R7+URZ], RZ ;  /* 0x000000ff07ff79a7 */ /* 0x0003e2000810043f */
[----:B------:R-:W-:Y:S05]  /*1990*/  @P0 BRA `(.L_x_20) ;  /* 0x0000000000040947 */ /* 0x000fea0003800000 */
[----:B------:R-:W-:Y:S01]  /*19a0*/  BPT.TRAP 0x1 ;  /* 0x000000040000795c */ /* 0x000fe20000300000 */
.L_x_20:
[----:B------:R-:W2:Y:S01]  /*19b0*/  S2R R13, SR_CTAID.X ;  /* 0x00000000000d7919 */ /* 0x000ea20000002500 */
[----:B------:R-:W-:Y:S01]  /*19c0*/  SHF.R.S32.HI R12, RZ, 0x1f, R3 ;  /* 0x0000001fff0c7819 */ /* 0x000fe20000011403 */
[----:B0-----:R-:W0:Y:S01]  /*19d0*/  LDC.64 R10, c[0x0][0x280] ;  /* 0x0000a000ff0a7b82 */ /* 0x001e220000000a00 */
[----:B------:R-:W-:Y:S01]  /*19e0*/  IMAD.SHL.U32 R6, R6, 0x40, RZ ;  /* 0x0000004006067824 */ /* 0x000fe200078e00ff */
[----:B------:R-:W-:Y:S01]  /*19f0*/  ULDC.64 UR4, c[0x0][0x5e0] ;  /* 0x0001780000047ab9 */ /* 0x000fe20000000a00 */
[----:B------:R-:W-:Y:S02]  /*1a00*/  LEA.HI R5, R12, R3, RZ, 0x2 ;  /* 0x000000030c057211 */ /* 0x000fe400078f10ff */
[----:B------:R-:W-:Y:S02]  /*1a10*/  SHF.R.S32.HI R17, RZ, 0x1f, R4 ;  /* 0x0000001fff117819 */ /* 0x000fe40000011404 */
[--C-:B------:R-:W-:Y:S01]  /*1a20*/  SHF.R.S32.HI R8, RZ, 0x2, R5.reuse ;  /* 0x00000002ff087819 */ /* 0x100fe20000011405 */
[----:B------:R-:W3:Y:S01]  /*1a30*/  LDC.64 R14, c[0x0][0x5d0] ;  /* 0x00017400ff0e7b82 */ /* 0x000ee20000000a00 */
[----:B-1----:R-:W-:-:S04]  /*1a40*/  SHF.R.S32.HI R7, RZ, 0x1f, R5 ;  /* 0x0000001fff077819 */ /* 0x002fc80000011405 */
[----:B------:R-:W-:-:S04]  /*1a50*/  LEA.HI R7, R7, R8, RZ, 0x3 ;  /* 0x0000000807077211 */ /* 0x000fc800078f18ff */
[----:B------:R-:W-:-:S05]  /*1a60*/  LOP3.LUT R7, R7, 0xfffffff8, RZ, 0xc0, !PT ;  /* 0xfffffff807077812 */ /* 0x000fca00078ec0ff */
[----:B------:R-:W-:Y:S01]  /*1a70*/  IMAD.IADD R8, R8, 0x1, -R7 ;  /* 0x0000000108087824 */ /* 0x000fe200078e0a07 */
[----:B------:R-:W-:Y:S02]  /*1a80*/  LEA.HI R7, R12, R3, RZ, 0x5 ;  /* 0x000000030c077211 */ /* 0x000fe400078f28ff */
[----:B------:R-:W-:Y:S02]  /*1a90*/  LOP3.LUT R12, R5, 0xfffffffc, RZ, 0xc0, !PT ;  /* 0xfffffffc050c7812 */ /* 0x000fe400078ec0ff */
[----:B0-----:R-:W-:Y:S02]  /*1aa0*/  ISETP.GE.AND P0, PT, R6, R11, PT ;  /* 0x0000000b0600720c */ /* 0x001fe40003f06270 */
[----:B------:R-:W-:Y:S01]  /*1ab0*/  SHF.R.S32.HI R9, RZ, 0x1f, R8 ;  /* 0x0000001fff097819 */ /* 0x000fe20000011408 */
[----:B--2---:R-:W-:Y:S01]  /*1ac0*/  IMAD.SHL.U32 R5, R13, 0x100, RZ ;  /* 0x000001000d057824 */ /* 0x004fe200078e00ff */
[----:B------:R-:W-:Y:S01]  /*1ad0*/  SHF.R.S32.HI R7, RZ, 0x5, R7 ;  /* 0x00000005ff077819 */ /* 0x000fe20000011407 */
[----:B------:R-:W-:Y:S01]  /*1ae0*/  IMAD.IADD R16, R3, 0x1, -R12 ;  /* 0x0000000103107824 */ /* 0x000fe200078e0a0c */
[----:B------:R-:W-:-:S02]  /*1af0*/  SHF.R.S32.HI R3, RZ, 0x1f, R6 ;  /* 0x0000001fff037819 */ /* 0x000fc40000011406 */
[----:B------:R-:W-:Y:S01]  /*1b00*/  ISETP.GE.OR P0, PT, R5, R10, P0 ;  /* 0x0000000a0500720c */ /* 0x000fe20000706670 */
[----:B------:R-:W-:-:S04]  /*1b10*/  IMAD.WIDE R164, R7, 0x10, R8 ;  /* 0x0000001007a47825 */ /* 0x000fc800078e0208 */
[----:B------:R-:W-:Y:S02]  /*1b20*/  IMAD.SHL.U32 R12, R16, 0x2, RZ ;  /* 0x00000002100c7824 */ /* 0x000fe400078e00ff */
[----:B------:R-:W-:-:S03]  /*1b30*/  IMAD.WIDE R164, R13, 0x100, R164 ;  /* 0x000001000da47825 */ /* 0x000fc600078e02a4 */
[--C-:B------:R-:W-:Y:S01]  /*1b40*/  SHF.R.S32.HI R13, RZ, 0x1f, R12.reuse ;  /* 0x0000001fff0d7819 */ /* 0x100fe2000001140c */
[-C--:B---3--:R-:W-:Y:S02]  /*1b50*/  IMAD R20, R165, R14.reuse, RZ ;  /* 0x0000000ea5147224 */ /* 0x088fe400078e02ff */
[----:B------:R-:W-:Y:S01]  /*1b60*/  IMAD.WIDE.U32 R18, R164, R14, R12 ;  /* 0x0000000ea4127225 */ /* 0x000fe200078e000c */
[----:B------:R-:W-:Y:S06]  /*1b70*/  @P0 EXIT ;  /* 0x000000000000094d */ /* 0x000fec0003800000 */
[----:B------:R-:W-:Y:S01]  /*1b80*/  ULDC.64 UR6, c[0x0][0x288] ;  /* 0x0000a20000067ab9 */ /* 0x000fe20000000a00 */
[----:B------:R-:W-:Y:S01]  /*1b90*/  IMAD R20, R164, R15, R20 ;  /* 0x0000000fa4147224 */ /* 0x000fe200078e0214 */
[----:B------:R-:W-:Y:S01]  /*1ba0*/  ISETP.GE.AND P0, PT, R157, UR6, PT ;  /* 0x000000069d007c0c */ /* 0x000fe2000bf06270 */
[----:B------:R-:W-:Y:S01]  /*1bb0*/  IMAD R9, R17, UR4, RZ ;  /* 0x0000000411097c24 */ /* 0x000fe2000f8e02ff */
[----:B------:R-:W-:Y:S01]  /*1bc0*/  IADD3 R18, P1, R6, R18, RZ ;  /* 0x0000001206127210 */ /* 0x000fe20007f3e0ff */
[----:B------:R-:W-:Y:S01]  /*1bd0*/  IMAD R5, R7, -0x10, -R5 ;  /* 0xfffffff007057824 */ /* 0x000fe200078e0a05 */
[C---:B------:R-:W-:Y:S01]  /*1be0*/  ISETP.GE.OR P0, PT, R4.reuse, UR7, P0 ;  /* 0x0000000704007c0c */ /* 0x040fe20008706670 */
[----:B------:R-:W-:Y:S01]  /*1bf0*/  IMAD R9, R4, UR5, R9 ;  /* 0x0000000504097c24 */ /* 0x000fe2000f8e0209 */
[----:B------:R-:W-:Y:S01]  /*1c00*/  IADD3.X R19, R3, R19, R20, P1, !PT ;  /* 0x0000001303137210 */ /* 0x000fe20000ffe414 */
[----:B------:R-:W-:Y:S01]  /*1c10*/  IMAD R7, R16, -0x2, R11 ;  /* 0xfffffffe10077824 */ /* 0x000fe200078e020b */
[----:B------:R-:W-:-:S02]  /*1c20*/  IADD3 R5, R5, R10, -R8 ;  /* 0x0000000a05057210 */ /* 0x000fc40007ffe808 */
[----:B------:R-:W-:Y:S01]  /*1c30*/  SHF.R.S32.HI R8, RZ, 0x1f, R157 ;  /* 0x0000001fff087819 */ /* 0x000fe2000001149d */
[----:B------:R-:W-:Y:S01]  /*1c40*/  IMAD.WIDE.U32 R18, R4, UR4, R18 ;  /* 0x0000000404127c25 */ /* 0x000fe2000f8e0012 */
[----:B------:R-:W-:-:S03]  /*1c50*/  ULDC.64 UR4, c[0x0][0x5d8] ;  /* 0x0001760000047ab9 */ /* 0x000fc60000000a00 */
[----:B------:R-:W-:Y:S02]  /*1c60*/  IMAD.IADD R11, R19, 0x1, R9 ;  /* 0x00000001130b7824 */ /* 0x000fe400078e0209 */
[----:B------:R-:W-:Y:S05]  /*1c70*/  @P0 EXIT ;  /* 0x000000000000094d */ /* 0x000fea0003800000 */
[----:B-----5:R-:W-:Y:S01]  /*1c80*/  FSETP.NEU.AND P1, PT, R2, RZ, PT ;  /* 0x000000ff0200720b */ /* 0x020fe20003f2d000 */
[----:B------:R-:W-:Y:S01]  /*1c90*/  IMAD.IADD R7, R7, 0x1, -R6 ;  /* 0x0000000107077824 */ /* 0x000fe200078e0a06 */
[----:B------:R-:W-:Y:S01]  /*1ca0*/  ULDC.64 UR6, c[0x0][0x5b8] ;  /* 0x00016e0000067ab9 */ /* 0x000fe20000000a00 */
[----:B------:R-:W-:Y:S02]  /*1cb0*/  IMAD.MOV.U32 R10, RZ, RZ, R18 ;  /* 0x000000ffff0a7224 */ /* 0x000fe400078e0012 */
[C---:B------:R-:W-:Y:S01]  /*1cc0*/  IMAD R16, R8.reuse, UR4, RZ ;  /* 0x0000000408107c24 */ /* 0x040fe2000f8e02ff */
[----:B------:R-:W-:Y:S01]  /*1cd0*/  ISETP.GT.AND P4, PT, R7, RZ, PT ;  /* 0x000000ff0700720c */ /* 0x000fe20003f84270 */
[----:B------:R-:W-:Y:S02]  /*1ce0*/  IMAD R8, R8, UR6, RZ ;  /* 0x0000000608087c24 */ /* 0x000fe4000f8e02ff */
[----:B------:R-:W-:Y:S01]  /*1cf0*/  IMAD R155, R157, UR5, R16 ;  /* 0x000000059d9b7c24 */ /* 0x000fe2000f8e0210 */
[----:B------:R-:W-:Y:S01]  /*1d00*/  ISETP.GT.AND P0, PT, R5, RZ, P4 ;  /* 0x000000ff0500720c */ /* 0x000fe20002704270 */
[----:B------:R-:W-:-:S04]  /*1d10*/  IMAD.WIDE.U32 R10, R157, UR4, R10 ;  /* 0x000000049d0a7c25 */ /* 0x000fc8000f8e000a */
[----:B------:R-:W-:Y:S01]  /*1d20*/  IMAD R153, R157, UR7, R8 ;  /* 0x000000079d997c24 */ /* 0x000fe2000f8e0208 */
[C---:B------:R-:W-:Y:S01]  /*1d30*/  SHF.L.U64.HI R8, R14.reuse, 0x3, R15 ;  /* 0x000000030e087819 */ /* 0x040fe2000001020f */
[----:B------:R-:W-:Y:S02]  /*1d40*/  IMAD.SHL.U32 R9, R14, 0x8, RZ ;  /* 0x000000080e097824 */ /* 0x000fe400078e00ff */
[----:B------:R-:W-:Y:S01]  /*1d50*/  IMAD.IADD R155, R11, 0x1, R155 ;  /* 0x000000010b9b7824 */ /* 0x000fe200078e029b */
[----:B------:R-:W-:Y:S06]  /*1d60*/  @!P1 BRA `(.L_x_22) ;  /* 0x0000007000c09947 */ /* 0x000fec0003800000 */
[----:B------:R-:W-:Y:S01]  /*1d70*/  IADD3 R16, P1, R6, R12, RZ ;  /* 0x0000000c06107210 */ /* 0x000fe20007f3e0ff */
[----:B------:R-:W-:Y:S01]  /*1d80*/  ULDC.64 UR8, c[0x0][0x5c0] ;  /* 0x0001700000087ab9 */ /* 0x000fe20000000a00 */
[----:B------:R-:W-:Y:S01]  /*1d90*/  ULDC.64 UR4, c[0x0][0x5b0] ;  /* 0x00016c0000047ab9 */ /* 0x000fe20000000a00 */
[----:B------:R-:W-:Y:S01]  /*1da0*/  IMAD R11, R17, UR8, RZ ;  /* 0x00000008110b7c24 */ /* 0x000fe2000f8e02ff */
[----:B------:R-:W-:Y:S01]  /*1db0*/  ULDC.64 UR10, c[0x0][0x5a8] ;  /* 0x00016a00000a7ab9 */ /* 0x000fe20000000a00 */
[----:B------:R-:W-:Y:S02]  /*1dc0*/  IMAD.X R17, R3, 0x1, R13, P1 ;  /* 0x0000000103117824 */ /* 0x000fe400008e060d */
[C---:B------:R-:W-:Y:S02]  /*1dd0*/  IMAD R11, R4.reuse, UR9, R11 ;  /* 0x00000009040b7c24 */ /* 0x040fe4000f8e020b */
[----:B------:R-:W-:-:S04]  /*1de0*/  IMAD.WIDE.U32 R16, R4, UR8, R16 ;  /* 0x0000000804107c25 */ /* 0x000fc8000f8e0010 */
[----:B------:R-:W-:Y:S02]  /*1df0*/  IMAD.IADD R17, R17, 0x1, R11 ;  /* 0x0000000111117824 */ /* 0x000fe400078e020b */
[----:B------:R-:W-:Y:S02]  /*1e00*/  IMAD R21, R165, UR4, RZ ;  /* 0x00000004a5157c24 */ /* 0x000fe4000f8e02ff */
[----:B------:R-:W-:-:S04]  /*1e10*/  IMAD.WIDE.U32 R16, R157, UR6, R16 ;  /* 0x000000069d107c25 */ /* 0x000fc8000f8e0010 */
[----:B------:R-:W-:Y:S02]  /*1e20*/  IMAD.IADD R19, R153, 0x1, R17 ;  /* 0x0000000199137824 */ /* 0x000fe400078e0211 */
[----:B------:R-:W-:Y:S02]  /*1e30*/  IMAD.MOV.U32 R18, RZ, RZ, R16 ;  /* 0x000000ffff127224 */ /* 0x000fe400078e0010 */
[C---:B------:R-:W-:Y:S02]  /*1e40*/  IMAD R158, R164.reuse, UR5, R21 ;  /* 0x00000005a49e7c24 */ /* 0x040fe4000f8e0215 */
[----:B------:R-:W-:-:S04]  /*1e50*/  IMAD.WIDE.U32 R22, R164, UR4, R18 ;  /* 0x00000004a4167c25 */ /* 0x000fc8000f8e0012 */
[----:B------:R-:W-:Y:S01]  /*1e60*/  IMAD.IADD R21, R23, 0x1, R158 ;  /* 0x0000000117157824 */ /* 0x000fe200078e029e */
[----:B------:R-:W-:-:S04]  /*1e70*/  LEA R20, P1, R22, UR10, 0x1 ;  /* 0x0000000a16147c11 */ /* 0x000fc8000f8208ff */
[----:B------:R-:W-:-:S05]  /*1e80*/  LEA.HI.X R21, R22, UR11, R21, 0x1, P1 ;  /* 0x0000000b16157c11 */ /* 0x000fca00088f0c15 */
[----:B------:R-:W2:Y:S01]  /*1e90*/  @P0 LDG.E.LTC128B.U16 R159, desc[UR12][R20.64] ;  /* 0x0000000c149f0981 */ /* 0x000ea2000c1e1520 */
[----:B------:R-:W-:Y:S01]  /*1ea0*/  IMAD.WIDE.U32 R22, R157, UR6, RZ ;  /* 0x000000069d167c25 */ /* 0x000fe2000f8e00ff */
[----:B------:R-:W-:Y:S01]  /*1eb0*/  ULDC.64 UR6, c[0x0][0x5c8] ;  /* 0x0001720000067ab9 */ /* 0x000fe20000000a00 */
[----:B------:R-:W-:Y:S01]  /*1ec0*/  ISETP.GT.AND P6, PT, R7, 0x1, PT ;  /* 0x000000010700780c */ /* 0x000fe20003fc4270 */
[----:B------:R-:W-:Y:S01]  /*1ed0*/  BSSY B0, `(.L_x_23) ;  /* 0x0000017000007945 */ /* 0x000fe20003800000 */
[C---:B------:R-:W-:Y:S01]  /*1ee0*/  LEA R154, P1, R10.reuse, UR6, 0x1 ;  /* 0x000000060a9a7c11 */ /* 0x040fe2000f8208ff */
[----:B------:R-:W-:Y:S02]  /*1ef0*/  IMAD.IADD R153, R23, 0x1, R153 ;  /* 0x0000000117997824 */ /* 0x000fe400078e0299 */
[----:B------:R-:W-:Y:S01]  /*1f00*/  IMAD.MOV.U32 R152, RZ, RZ, R22 ;  /* 0x000000ffff987224 */ /* 0x000fe200078e0016 */
[----:B------:R-:W-:Y:S02]  /*1f10*/  LEA.HI.X R155, R10, UR7, R155, 0x1, P1 ;  /* 0x000000070a9b7c11 */ /* 0x000fe400088f0c9b */
[----:B------:R-:W-:Y:S01]  /*1f20*/  ISETP.GT.AND P1, PT, R5, RZ, P6 ;  /* 0x000000ff0500720c */ /* 0x000fe20003724270 */
[----:B------:R-:W-:-:S04]  /*1f30*/  IMAD.WIDE.U32 R156, R164, UR4, R152 ;  /* 0x00000004a49c7c25 */ /* 0x000fc8000f8e0098 */
[----:B------:R-:W-:Y:S02]  /*1f40*/  IMAD.IADD R157, R158, 0x1, R157 ;  /* 0x000000019e9d7824 */ /* 0x000fe400078e029d */
[----:B------:R-:W-:-:S04]  /*1f50*/  IMAD.WIDE.U32 R156, R4, UR8, R156 ;  /* 0x00000008049c7c25 */ /* 0x000fc8000f8e009c */
[----:B------:R-:W-:Y:S01]  /*1f60*/  IMAD.IADD R162, R11, 0x1, R157 ;  /* 0x000000010ba27824 */ /* 0x000fe200078e029d */
[----:B------:R-:W-:-:S04]  /*1f70*/  IADD3 R157, P2, P3, R6, R156, R12 ;  /* 0x0000009c069d7210 */ /* 0x000fc80007b5e00c */
[----:B------:R-:W-:Y:S02]  /*1f80*/  IADD3.X R162, R3, R162, R13, P2, P3 ;  /* 0x000000a203a27210 */ /* 0x000fe400017e640d */
[----:B------:R-:W-:-:S04]  /*1f90*/  LEA R156, P2, R157, UR10, 0x1 ;  /* 0x0000000a9d9c7c11 */ /* 0x000fc8000f8408ff */
[----:B------:R-:W-:Y:S01]  /*1fa0*/  LEA.HI.X R157, R157, UR11, R162, 0x1, P2 ;  /* 0x0000000b9d9d7c11 */ /* 0x000fe200090f0ca2 */
[----:B--2---:R-:W-:-:S04]  /*1fb0*/  IMAD.U32 R161, R159, 0x10000, RZ ;  /* 0x000100009fa17824 */ /* 0x004fc800078e00ff */
[----:B------:R-:W-:-:S04]  /*1fc0*/  FMUL R161, R161, R2 ;  /* 0x00000002a1a17220 */ /* 0x000fc80000400000 */
[C---:B------:R-:W-:Y:S01]  /*1fd0*/  FFMA R160, R120.reuse, R0, R161 ;  /* 0x0000000078a07223 */ /* 0x040fe200000000a1 */
[----:B------:R-:W-:-:S04]  /*1fe0*/  LOP3.LUT R120, R120, 0xfffffffd, RZ, 0xc0, !PT ;  /* 0xfffffffd78787812 */ /* 0x000fc800078ec0ff */
[----:B------:R-:W-:Y:S02]  /*1ff0*/  F2FP.BF16.F32.PACK_AB R160, RZ, R160 ;  /* 0x000000a0ffa0723e */ /* 0x000fe400000010ff */
[----:B------:R-:W-:-:S03]  /*2000*/  @P6 LOP3.LUT R120, R120, 0x2, RZ, 0xfc, !PT ;  /* 0x0000000278786812 */ /* 0x000fc600078efcff */
[----:B------:R0:W-:Y:S01]  /*2010*/  @P0 STG.E.U16 desc[UR12][R154.64], R160 ;  /* 0x000000a09a000986 */ /* 0x0001e2000c10150c */
[----:B------:R-:W-:Y:S05]  /*2020*/  @!P1 BRA `(.L_x_24) ;  /* 0x0000000000049947 */ /* 0x000fea0003800000 */
[----:B------:R1:W5:Y:S02]  /*2030*/  LDG.E.LTC128B.U16 R159, desc[UR12][R156.64+0x2] ;  /* 0x0000020c9c9f7981 */ /* 0x000364000c1e1520 */
.L_x_24:
[----:B------:R-:W-:Y:S05]  /*2040*/  BSYNC B0 ;  /* 0x0000000000007941 */ /* 0x000fea0003800000 */
.L_x_23:
[----:B------:R-:W-:Y:S01]  /*2050*/  USHF.L.U32 UR6, UR4, 0x3, URZ ;  /* 0x0000000304067899 */ /* 0x000fe2000800063f */
[----:B-----5:R-:W-:Y:S01]  /*2060*/  IMAD.U32 R17, R159, 0x10000, RZ ;  /* 0x000100009f117824 */ /* 0x020fe200078e00ff */
[----:B------:R-:W-:Y:S01]  /*2070*/  USHF.L.U64.HI UR7, UR4, 0x3, UR5 ;  /* 0x0000000304077899 */ /* 0x000fe20008010205 */
[----:B------:R-:W-:Y:S02]  /*2080*/  ISETP.GT.AND P0, PT, R5, 0x8, P4 ;  /* 0x000000080500780c */ /* 0x000fe40002704270 */
[----:B------:R-:W-:Y:S01]  /*2090*/  FMUL R10, R17, R2 ;  /* 0x00000002110a7220 */ /* 0x000fe20000400000 */
[----:B0-----:R-:W-:Y:S02]  /*20a0*/  IMAD.U32 R160, RZ, RZ, UR6 ;  /* 0x00000006ffa07e24 */ /* 0x001fe4000f8e00ff */
[----:B------:R-:W-:Y:S02]  /*20b0*/  IMAD.U32 R161, RZ, RZ, UR7 ;  /* 0x00000007ffa17e24 */ /* 0x000fe4000f8e00ff */
[----:B------:R-:W-:Y:S01]  /*20c0*/  FFMA R10, R121, R0, R10 ;  /* 0x00000000790a7223 */ /* 0x000fe2000000000a */
[----:B------:R-:W-:-:S04]  /*20d0*/  IMAD.WIDE.U32 R160, R164, UR4, R160 ;  /* 0x00000004a4a07c25 */ /* 0x000fc8000f8e00a0 */
[----:B------:R-:W-:Y:S01]  /*20e0*/  F2FP.BF16.F32.PACK_AB R10, RZ, R10 ;  /* 0x0000000aff0a723e */ /* 0x000fe200000010ff */
[----:B------:R-:W-:Y:S01]  /*20f0*/  IMAD.IADD R23, R158, 0x1, R161 ;  /* 0x000000019e177824 */ /* 0x000fe200078e02a1 */
[----:B------:R-:W-:-:S05]  /*2100*/  IADD3 R17, P2, R16, R160, RZ ;  /* 0x000000a010117210 */ /* 0x000fca0007f5e0ff */
[----:B------:R-:W-:Y:S01]  /*2110*/  IMAD.X R18, R23, 0x1, R19, P2 ;  /* 0x0000000117127824 */ /* 0x000fe200010e0613 */
[----:B------:R-:W-:Y:S01]  /*2120*/  LEA R16, P2, R17, UR10, 0x1 ;  /* 0x0000000a11107c11 */ /* 0x000fe2000f8408ff */
[----:B------:R-:W-:-:S03]  /*2130*/  @P1 IMAD.MOV.U32 R19, RZ, RZ, R155 ;  /* 0x000000ffff131224 */ /* 0x000fc600078e009b */
[----:B------:R-:W-:Y:S01]  /*2140*/  LEA.HI.X R17, R17, UR11, R18, 0x1, P2 ;  /* 0x0000000b11117c11 */ /* 0x000fe200090f0c12 */
[----:B------:R-:W-:-:S05]  /*2150*/  @P1 IMAD.MOV.U32 R18, RZ, RZ, R154 ;  /* 0x000000ffff121224 */ /* 0x000fca00078e009a */
[----:B------:R0:W-:Y:S04]  /*2160*/  @P1 STG.E.U16 desc[UR12][R18.64+0x2], R10 ;  /* 0x0000020a12001986 */ /* 0x0001e8000c10150c */
[----:B------:R-:W2:Y:S01]  /*2170*/  @P0 LDG.E.LTC128B.U16 R159, desc[UR12][R16.64] ;  /* 0x0000000c109f0981 */ /* 0x000ea2000c1e1520 */
[----:B------:R-:W-:Y:S01]  /*2180*/  IADD3 R22, P1, R22, R160, RZ ;  /* 0x000000a016167210 */ /* 0x000fe20007f3e0ff */
[----:B------:R-:W-:Y:S04]  /*2190*/  BSSY B0, `(.L_x_25) ;  /* 0x0000013000007945 */ /* 0x000fe80003800000 */
[----:B------:R-:W-:-:S02]  /*21a0*/  IMAD.X R23, R23, 0x1, R153, P1 ;  /* 0x0000000117177824 */ /* 0x000fc400008e0699 */
[----:B------:R-:W-:-:S03]  /*21b0*/  IMAD.WIDE.U32 R22, R4, UR8, R22 ;  /* 0x0000000804167c25 */ /* 0x000fc6000f8e0016 */
[----:B------:R-:W-:Y:S01]  /*21c0*/  IADD3 R6, P1, P2, R6, R22, R12 ;  /* 0x0000001606067210 */ /* 0x000fe20007a3e00c */
[----:B------:R-:W-:Y:S01]  /*21d0*/  IMAD.IADD R12, R11, 0x1, R23 ;  /* 0x000000010b0c7824 */ /* 0x000fe200078e0217 */
[----:B------:R-:W-:Y:S02]  /*21e0*/  SHF.L.U64.HI R11, R9, 0x1, R8 ;  /* 0x00000001090b7819 */ /* 0x000fe40000010208 */
[----:B0-----:R-:W-:Y:S02]  /*21f0*/  LEA R18, P3, R6, UR10, 0x1 ;  /* 0x0000000a06127c11 */ /* 0x001fe4000f8608ff */
[----:B------:R-:W-:Y:S02]  /*2200*/  IADD3.X R3, R3, R12, R13, P1, P2 ;  /* 0x0000000c03037210 */ /* 0x000fe40000fe440d */
[----:B------:R-:W-:Y:S02]  /*2210*/  LEA R8, P2, R9, R154, 0x1 ;  /* 0x0000009a09087211 */ /* 0x000fe400078408ff */
[----:B------:R-:W-:-:S02]  /*2220*/  ISETP.GT.AND P1, PT, R5, 0x8, P6 ;  /* 0x000000080500780c */ /* 0x000fc40003724270 */
[----:B------:R-:W-:Y:S01]  /*2230*/  LEA.HI.X R19, R6, UR11, R3, 0x1, P3 ;  /* 0x0000000b06137c11 */ /* 0x000fe200098f0c03 */
[----:B------:R-:W-:Y:S02]  /*2240*/  IMAD.X R9, R11, 0x1, R155, P2 ;  /* 0x000000010b097824 */ /* 0x000fe400010e069b */
[----:B--2---:R-:W-:-:S04]  /*2250*/  IMAD.U32 R121, R159, 0x10000, RZ ;  /* 0x000100009f797824 */ /* 0x004fc800078e00ff */
[----:B------:R-:W-:-:S04]  /*2260*/  FMUL R121, R121, R2 ;  /* 0x0000000279797220 */ /* 0x000fc80000400000 */
[----:B------:R-:W-:-:S05]  /*2270*/  FFMA R121, R122, R0, R121 ;  /* 0x000000007a797223 */ /* 0x000fca0000000079 */
[----:B------:R-:W-:-:S05]  /*2280*/  F2FP.BF16.F32.PACK_AB R121, RZ, R121 ;  /* 0x00000079ff79723e */ /* 0x000fca00000010ff */
[----:B------:R0:W-:Y:S01]  /*2290*/  @P0 STG.E.U16 desc[UR12][R8.64], R121 ;  /* 0x0000007908000986 */ /* 0x0001e2000c10150c */
[----:B------:R-:W-:Y:S05]  /*22a0*/  @!P1 BRA `(.L_x_26) ;  /* 0x0000000000049947 */ /* 0x000fea0003800000 */
[----:B------:R2:W5:Y:S02]  /*22b0*/  LDG.E.LTC128B.U16 R159, desc[UR12][R18.64+0x2] ;  /* 0x0000020c129f7981 */ /* 0x000564000c1e1520 */
.L_x_26:
[----:B------:R-:W-:Y:S05]  /*22c0*/  BSYNC B0 ;  /* 0x0000000000007941 */ /* 0x000fea0003800000 */
.L_x_25:
[----:B-----5:R-:W-:Y:S01]  /*22d0*/  IMAD.U32 R3, R159, 0x10000, RZ ;  /* 0x000100009f037824 */ /* 0x020fe200078e00ff */
[----:B------:R-:W-:Y:S01]  /*22e0*/  ISETP.GT.AND P3, PT, R7, 0x8, PT ;  /* 0x000000080700780c */ /* 0x000fe20003f64270 */
[----:B------:R-:W-:Y:S01]  /*22f0*/  BSSY B0, `(.L_x_27) ;  /* 0x000000a000007945 */ /* 0x000fe20003800000 */
[----:B------:R-:W-:Y:S01]  /*2300*/  LOP3.LUT R120, R120, 0xfffffffb, RZ, 0xc0, !PT ;  /* 0xfffffffb78787812 */ /* 0x000fe200078ec0ff */
[----:B------:R-:W-:Y:S01]  /*2310*/  FMUL R4, R3, R2 ;  /* 0x0000000203047220 */ /* 0x000fe20000400000 */
[----:B------:R-:W-:-:S03]  /*2320*/  ISETP.GT.AND P0, PT, R5, RZ, P3 ;  /* 0x000000ff0500720c */ /* 0x000fc60001f04270 */
[----:B------:R-:W-:-:S05]  /*2330*/  FFMA R4, R123, R0, R4 ;  /* 0x000000007b047223 */ /* 0x000fca0000000004 */
[----:B------:R-:W-:Y:S02]  /*2340*/  F2FP.BF16.F32.PACK_AB R4, RZ, R4 ;  /* 0x00000004ff04723e */ /* 0x000fe400000010ff */
[----:B------:R-:W-:-:S03]  /*2350*/  @P3 LOP3.LUT R120, R120, 0x4, RZ, 0xfc, !PT ;  /* 0x0000000478783812 */ /* 0x000fc600078efcff */
[----:B------:R3:W-:Y:S01]  /*2360*/  @P1 STG.E.U16 desc[UR12][R8.64+0x2], R4 ;  /* 0x0000020408001986 */ /* 0x0007e2000c10150c */
[----:B------:R-:W-:Y:S05]  /*2370*/  @!P0 BRA `(.L_x_28) ;  /* 0x0000000000048947 */ /* 0x000fea0003800000 */
[----:B------:R4:W5:Y:S02]  /*2380*/  LDG.E.LTC128B.U16 R159, desc[UR12][R156.64+0x10] ;  /* 0x0000100c9c9f7981 */ /* 0x000964000c1e1520 */
.L_x_28:
[----:B------:R-:W-:Y:S05]  /*2390*/  BSYNC B0 ;  /* 0x0000000000007941 */ /* 0x000fea0003800000 */
.L_x_27:
[----:B-----5:R-:W-:Y:S01]  /*23a0*/  IMAD.U32 R3, R159, 0x10000, RZ ;  /* 0x000100009f037824 */ /* 0x020fe200078e00ff */
[----:B------:R-:W-:Y:S01]  /*23b0*/  ISETP.GT.AND P2, PT, R7, 0x9, PT ;  /* 0x000000090700780c */ /* 0x000fe20003f44270 */
[----:B------:R-:W-:Y:S01]  /*23c0*/  @P0 IMAD.MOV.U32 R10, RZ, RZ, R154 ;  /* 0x000000ffff0a0224 */ /* 0x000fe200078e009a */
[----:B------:R-:W-:Y:S01]  /*23d0*/  LOP3.LUT R120, R120, 0xfffffff7, RZ, 0xc0, !PT ;  /* 0xfffffff778787812 */ /* 0x000fe200078ec0ff */
[----:B------:R-:W-:Y:S01]  /*23e0*/  FMUL R3, R3, R2 ;  /* 0x0000000203037220 */ /* 0x000fe20000400000 */
[----:B------:R-:W-:Y:S01]  /*23f0*/  @P0 IMAD.MOV.U32 R11, RZ, RZ, R155 ;  /* 0x000000ffff0b0224 */ /* 0x000fe200078e009b */
[----:B------:R-:W-:Y:S01]  /*2400*/  ISETP.GT.AND P1, PT, R5, RZ, P2 ;  /* 0x000000ff0500720c */ /* 0x000fe20001724270 */
[----:B------:R-:W-:Y:S01]  /*2410*/  BSSY B0, `(.L_x_29) ;  /* 0x0000007000007945 */ /* 0x000fe20003800000 */
[----:B------:R-:W-:-:S05]  /*2420*/  FFMA R3, R124, R0, R3 ;  /* 0x000000007c037223 */ /* 0x000fca0000000003 */
[----:B------:R-:W-:Y:S02]  /*2430*/  F2FP.BF16.F32.PACK_AB R3, RZ, R3 ;  /* 0x00000003ff03723e */ /* 0x000fe400000010ff */
[----:B------:R-:W-:-:S03]  /*2440*/  @P2 LOP3.LUT R120, R120, 0x8, RZ, 0xfc, !PT ;  /* 0x0000000878782812 */ /* 0x000fc600078efcff */
[----:B------:R0:W-:Y:S01]  /*2450*/  @P0 STG.E.U16 desc[UR12][R10.64+0x10], R3 ;  /* 0x000010030a000986 */ /* 0x0001e2000c10150c */
[----:B------:R-:W-:Y:S05]  /*2460*/  @!P1 BRA `(.L_x_30) ;  /* 0x0000000000049947 */ /* 0x000fea0003800000 */
[----:B------:R0:W5:Y:S02]  /*2470*/  LDG.E.LTC128B.U16 R159, desc[UR12][R156.64+0x12] ;  /* 0x0000120c9c9f7981 */ /* 0x000164000c1e1520 */
.L_x_30:
[----:B------:R-:W-:Y:S05]  /*2480*/  BSYNC B0 ;  /* 0x0000000000007941 */ /* 0x000fea0003800000 */
.L_x_29:
[----:B0----5:R-:W-:Y:S01]  /*2490*/  IMAD.U32 R3, R159, 0x10000, RZ ;  /* 0x000100009f037824 */ /* 0x021fe200078e00ff */
[----:B------:R-:W-:Y:S01]  /*24a0*/  ISETP.GT.AND P0, PT, R5, 0x8, P3 ;  /* 0x000000080500780c */ /* 0x000fe20001f04270 */
[----:B------:R-:W-:Y:S01]  /*24b0*/  @P1 IMAD.MOV.U32 R10, RZ, RZ, R154 ;  /* 0x000000ffff0a1224 */ /* 0x000fe200078e009a */
[----:B------:R-:W-:Y:S01]  /*24c0*/  BSSY B0, `(.L_x_31) ;  /* 0x0000008000007945 */ /* 0x000fe20003800000 */
[----:B---3--:R-:W-:Y:S01]  /*24d0*/  FMUL R4, R3, R2 ;  /* 0x0000000203047220 */ /* 0x008fe20000400000 */
[----:B------:R-:W-:-:S03]  /*24e0*/  @P1 IMAD.MOV.U32 R11, RZ, RZ, R155 ;  /* 0x000000ffff0b1224 */ /* 0x000fc600078e009b */
[----:B------:R-:W-:-:S05]  /*24f0*/  FFMA R4, R125, R0, R4 ;  /* 0x000000007d047223 */ /* 0x000fca0000000004 */
[----:B------:R-:W-:-:S05]  /*2500*/  F2FP.BF16.F32.PACK_AB R4, RZ, R4 ;  /* 0x00000004ff04723e */ /* 0x000fca00000010ff */
[----:B------:R0:W-:Y:S01]  /*2510*/  @P1 STG.E.U16 desc[UR12][R10.64+0x12], R4 ;  /* 0x000012040a001986 */ /* 0x0001e2000c10150c */
[----:B------:R-:W-:Y:S05]  /*2520*/  @!P0 BRA `(.L_x_32) ;  /* 0x0000000000048947 */ /* 0x000fea0003800000 */
[----:B------:R3:W5:Y:S02]  /*2530*/  LDG.E.LTC128B.U16 R159, desc[UR12][R18.64+0x10] ;  /* 0x0000100c129f7981 */ /* 0x000764000c1e1520 */
.L_x_32:
[----:B------:R-:W-:Y:S05]  /*2540*/  BSYNC B0 ;  /* 0x0000000000007941 */ /* 0x000fea0003800000 */
.L_x_31:
[----:B-----5:R-:W-:Y:S01]  /*2550*/  IMAD.U32 R3, R159, 0x10000, RZ ;  /* 0x000100009f037824 */ /* 0x020fe200078e00ff */
[----:B------:R-:W-:Y:S01]  /*2560*/  ISETP.GT.AND P1, PT, R5, 0x8, P2 ;  /* 0x000000080500780c */ /* 0x000fe20001724270 */
[----:B------:R-:W-:Y:S02]  /*2570*/  BSSY B0, `(.L_x_33) ;  /* 0x0000007000007945 */ /* 0x000fe40003800000 */
[----:B------:R-:W-:-:S04]  /*2580*/  FMUL R3, R3, R2 ;  /* 0x0000000203037220 */ /* 0x000fc80000400000 */
[----:B------:R-:W-:-:S05]  /*2590*/  FFMA R3, R126, R0, R3 ;  /* 0x000000007e037223 */ /* 0x000fca0000000003 */
[----:B------:R-:W-:-:S05]  /*25a0*/  F2FP.BF16.F32.PACK_AB R3, RZ, R3 ;  /* 0x00000003ff03723e */ /* 0x000fca00000010ff */
[----:B------:R0:W-:Y:S01]  /*25b0*/  @P0 STG.E.U16 desc[UR12][R8.64+0x10], R3 ;  /* 0x0000100308000986 */ /* 0x0001e2000c10150c */
[----:B------:R-:W-:Y:S05]  /*25c0*/  @!P1 BRA `(.L_x_34) ;  /* 0x0000000000049947 */ /* 0x000fea0003800000 */
[----:B------:R0:W5:Y:S02]  /*25d0*/  LDG.E.LTC128B.U16 R159, desc[UR12][R18.64+0x12] ;  /* 0x0000120c129f7981 */ /* 0x000164000c1e1520 */
.L_x_34:
[----:B------:R-:W-:Y:S05]  /*25e0*/  BSYNC B0 ;  /* 0x0000000000007941 */ /* 0x000fea0003800000 */
.L_x_33:
[----:B0----5:R-:W-:Y:S01]  /*25f0*/  IMAD.U32 R3, R159, 0x10000, RZ ;  /* 0x000100009f037824 */ /* 0x021fe200078e00ff */
        /* <DEDUP_REMOVED lines=11> */
.L_x_36:
[----:B------:R-:W-:Y:S05]  /*26b0*/  BSYNC B0 ;  /* 0x0000000000007941 */ /* 0x000fea0003800000 */
.L_x_35:
[----:B-----5:R-:W-:Y:S01]  /*26c0*/  IMAD.U32 R3, R159, 0x10000, RZ ;  /* 0x000100009f037824 */ /* 0x020fe200078e00ff */
[----:B------:R-:W-:Y:S01]  /*26d0*/  ISETP.GT.AND P1, PT, R7, 0x11, PT ;  /* 0x000000110700780c */ /* 0x000fe20003f24270 */
[----:B------:R-:W-:Y:S01]  /*26e0*/  @P0 IMAD.MOV.U32 R10, RZ, RZ, R154 ;  /* 0x000000ffff0a0224 */ /* 0x000fe200078e009a */
[----:B------:R-:W-:Y:S01]  /*26f0*/  LOP3.LUT R120, R120, 0xffffffdf, RZ, 0xc0, !PT ;  /* 0xffffffdf78787812 */ /* 0x000fe200078ec0ff */
[----:B------:R-:W-:Y:S01]  /*2700*/  FMUL R3, R3, R2 ;  /* 0x0000000203037220 */ /* 0x000fe20000400000 */
[----:B------:R-:W-:Y:S01]  /*2710*/  @P0 IMAD.MOV.U32 R11, RZ, RZ, R155 ;  /* 0x000000ffff0b0224 */ /* 0x000fe200078e009b */
[----:B------:R-:W-:Y:S02]  /*2720*/  BSSY B0, `(.L_x_37) ;  /* 0x0000008000007945 */ /* 0x000fe40003800000 */
[----:B------:R-:W-:-:S05]  /*2730*/  FFMA R3, R128, R0, R3 ;  /* 0x0000000080037223 */ /* 0x000fca0000000003 */
[----:B------:R-:W-:Y:S02]  /*2740*/  F2FP.BF16.F32.PACK_AB R3, RZ, R3 ;  /* 0x00000003ff03723e */ /* 0x000fe400000010ff */
[----:B------:R-:W-:-:S03]  /*2750*/  @P1 LOP3.LUT R120, R120, 0x20, RZ, 0xfc, !PT ;  /* 0x0000002078781812 */ /* 0x000fc600078efcff */
[----:B------:R0:W-:Y:S01]  /*2760*/  @P0 STG.E.U16 desc[UR12][R10.64+0x20], R3 ;  /* 0x000020030a000986 */ /* 0x0001e2000c10150c */
[----:B------:R-:W-:-:S13]  /*2770*/  ISETP.GT.AND P0, PT, R5, RZ, P1 ;  /* 0x000000ff0500720c */ /* 0x000fda0000f04270 */
[----:B0-----:R-:W-:Y:S05]  /*2780*/  @!P0 BRA `(.L_x_38) ;  /* 0x0000000000048947 */ /* 0x001fea0003800000 */
[----:B------:R0:W5:Y:S02]  /*2790*/  LDG.E.LTC128B.U16 R159, desc[UR12][R156.64+0x22] ;  /* 0x0000220c9c9f7981 */ /* 0x000164000c1e1520 */
.L_x_38:
[----:B------:R-:W-:Y:S05]  /*27a0*/  BSYNC B0 ;  /* 0x0000000000007941 */ /* 0x000fea0003800000 */
.L_x_37:
[----:B-----5:R-:W-:Y:S01]  /*27b0*/  IMAD.U32 R3, R159, 0x10000, RZ ;  /* 0x000100009f037824 */ /* 0x020fe200078e00ff */
[----:B------:R-:W-:Y:S01]  /*27c0*/  BSSY B0, `(.L_x_39) ;  /* 0x000000a000007945 */ /* 0x000fe20003800000 */
[----:B------:R-:W-:Y:S02]  /*27d0*/  @P0 IMAD.MOV.U32 R10, RZ, RZ, R154 ;  /* 0x000000ffff0a0224 */ /* 0x000fe400078e009a */
[----:B------:R-:W-:Y:S01]  /*27e0*/  FMUL R4, R3, R2 ;  /* 0x0000000203047220 */ /* 0x000fe20000400000 */
[----:B------:R-:W-:-:S03]  /*27f0*/  @P0 IMAD.MOV.U32 R11, RZ, RZ, R155 ;  /* 0x000000ffff0b0224 */ /* 0x000fc600078e009b */
[----:B------:R-:W-:-:S05]  /*2800*/  FFMA R4, R129, R0, R4 ;  /* 0x0000000081047223 */ /* 0x000fca0000000004 */
[----:B------:R-:W-:-:S05]  /*2810*/  F2FP.BF16.F32.PACK_AB R4, RZ, R4 ;  /* 0x00000004ff04723e */ /* 0x000fca00000010ff */
[----:B------:R0:W-:Y:S01]  /*2820*/  @P0 STG.E.U16 desc[UR12][R10.64+0x22], R4 ;  /* 0x000022040a000986 */ /* 0x0001e2000c10150c */
[----:B------:R-:W-:-:S13]  /*2830*/  ISETP.GT.AND P0, PT, R5, 0x8, P2 ;  /* 0x000000080500780c */ /* 0x000fda0001704270 */
[----:B0-----:R-:W-:Y:S05]  /*2840*/  @!P0 BRA `(.L_x_40) ;  /* 0x0000000000048947 */ /* 0x001fea0003800000 */
[----:B------:R0:W5:Y:S02]  /*2850*/  LDG.E.LTC128B.U16 R159, desc[UR12][R18.64+0x20] ;  /* 0x0000200c129f7981 */ /* 0x000164000c1e1520 */
.L_x_40:
[----:B------:R-:W-:Y:S05]  /*2860*/  BSYNC B0 ;  /* 0x0000000000007941 */ /* 0x000fea0003800000 */
.L_x_39:
[----:B-----5:R-:W-:Y:S01]  /*2870*/  IMAD.U32 R3, R159, 0x10000, RZ ;  /* 0x000100009f037824 */ /* 0x020fe200078e00ff */
[----:B------:R-:W-:Y:S03]  /*2880*/  BSSY B0, `(.L_x_41) ;  /* 0x0000008000007945 */ /* 0x000fe60003800000 */
[----:B------:R-:W-:-:S04]  /*2890*/  FMUL R3, R3, R2 ;  /* 0x0000000203037220 */ /* 0x000fc80000400000 */
[----:B------:R-:W-:-:S05]  /*28a0*/  FFMA R3, R130, R0, R3 ;  /* 0x0000000082037223 */ /* 0x000fca0000000003 */
[----:B------:R-:W-:-:S05]  /*28b0*/  F2FP.BF16.F32.PACK_AB R3, RZ, R3 ;  /* 0x00000003ff03723e */ /* 0x000fca00000010ff */
[----:B------:R0:W-:Y:S01]  /*28c0*/  @P0 STG.E.U16 desc[UR12][R8.64+0x20], R3 ;  /* 0x0000200308000986 */ /* 0x0001e2000c10150c */
[----:B------:R-:W-:-:S13]  /*28d0*/  ISETP.GT.AND P0, PT, R5, 0x8, P1 ;  /* 0x000000080500780c */ /* 0x000fda0000f04270 */
[----:B0-----:R-:W-:Y:S05]  /*28e0*/  @!P0 BRA `(.L_x_42) ;  /* 0x0000000000048947 */ /* 0x001fea0003800000 */
[----:B------:R0:W5:Y:S02]  /*28f0*/  LDG.E.LTC128B.U16 R159, desc[UR12][R18.64+0x22] ;  /* 0x0000220c129f7981 */ /* 0x000164000c1e1520 */
.L_x_42:
[----:B------:R-:W-:Y:S05]  /*2900*/  BSYNC B0 ;  /* 0x0000000000007941 */ /* 0x000fea0003800000 */
.L_x_41:
[----:B-----5:R-:W-:Y:S01]  /*2910*/  IMAD.U32 R3, R159, 0x10000, RZ ;  /* 0x000100009f037824 */ /* 0x020fe200078e00ff */
[C---:B------:R-:W-:Y:S01]  /*2920*/  SHF.L.U64.HI R15, R14.reuse, 0x7, R15 ;  /* 0x000000070e0f7819 */ /* 0x040fe2000001020f */
[----:B------:R-:W-:Y:S01]  /*2930*/  IMAD.SHL.U32 R13, R14, 0x80, RZ ;  /* 0x000000800e0d7824 */ /* 0x000fe200078e00ff */
[----:B------:R-:W-:Y:S01]  /*2940*/  ISETP.GT.AND P2, PT, R7, 0x18, PT ;  /* 0x000000180700780c */ /* 0x000fe20003f44270 */
[----:B------:R-:W-:Y:S01]  /*2950*/  FMUL R4, R3, R2 ;  /* 0x0000000203047220 */ /* 0x000fe20000400000 */
[----:B------:R-:W-:Y:S01]  /*2960*/  LOP3.LUT R120, R120, 0xffffffbf, RZ, 0xc0, !PT ;  /* 0xffffffbf78787812 */ /* 0x000fe200078ec0ff */
[----:B------:R-:W-:Y:S01]  /*2970*/  BSSY B0, `(.L_x_43) ;  /* 0x000000d000007945 */ /* 0x000fe20003800000 */
[----:B------:R-:W-:Y:S01]  /*2980*/  LOP3.LUT R3, R13, 0x2, RZ, 0xfc, !PT ;  /* 0x000000020d037812 */ /* 0x000fe200078efcff */
[----:B------:R-:W-:-:S05]  /*2990*/  FFMA R4, R131, R0, R4 ;  /* 0x0000000083047223 */ /* 0x000fca0000000004 */
[----:B------:R-:W-:-:S03]  /*29a0*/  F2FP.BF16.F32.PACK_AB R4, RZ, R4 ;  /* 0x00000004ff04723e */ /* 0x000fc600000010ff */
[----:B------:R-:W-:Y:S02]  /*29b0*/  @P2 LOP3.LUT R120, R120, 0x40, RZ, 0xfc, !PT ;  /* 0x0000004078782812 */ /* 0x000fe400078efcff */
[----:B------:R0:W-:Y:S01]  /*29c0*/  @P0 STG.E.U16 desc[UR12][R8.64+0x22], R4 ;  /* 0x0000220408000986 */ /* 0x0001e2000c10150c */
[----:B------:R-:W-:-:S05]  /*29d0*/  IADD3 R124, P0, R3, R154, RZ ;  /* 0x0000009a037c7210 */ /* 0x000fca0007f1e0ff */
[----:B------:R-:W-:Y:S01]  /*29e0*/  IMAD.X R125, R15, 0x1, R155, P0 ;  /* 0x000000010f7d7824 */ /* 0x000fe200000e069b */
[----:B------:R-:W-:-:S05]  /*29f0*/  IADD3 R10, P0, R13, R154, RZ ;  /* 0x0000009a0d0a7210 */ /* 0x000fca0007f1e0ff */
[----:B------:R-:W-:Y:S01]  /*2a00*/  IMAD.X R11, R15, 0x1, R155, P0 ;  /* 0x000000010f0b7824 */ /* 0x000fe200000e069b */
[----:B------:R-:W-:-:S13]  /*2a10*/  ISETP.GT.AND P0, PT, R5, RZ, P2 ;  /* 0x000000ff0500720c */ /* 0x000fda0001704270 */
[----:B0-----:R-:W-:Y:S05]  /*2a20*/  @!P0 BRA `(.L_x_44) ;  /* 0x0000000000048947 */ /* 0x001fea0003800000 */
[----:B------:R0:W5:Y:S02]  /*2a30*/  LDG.E.LTC128B.U16 R159, desc[UR12][R156.64+0x30] ;  /* 0x0000300c9c9f7981 */ /* 0x000164000c1e1520 */
.L_x_44:
[----:B------:R-:W-:Y:S05]  /*2a40*/  BSYNC B0 ;  /* 0x0000000000007941 */ /* 0x000fea0003800000 */
.L_x_43:
[----:B-----5:R-:W-:Y:S01]  /*2a50*/  IMAD.U32 R23, R159, 0x10000, RZ ;  /* 0x000100009f177824 */ /* 0x020fe200078e00ff */
[----:B------:R-:W-:Y:S01]  /*2a60*/  ISETP.GT.AND P1, PT, R7, 0x19, PT ;  /* 0x000000190700780c */ /* 0x000fe20003f24270 */
[----:B------:R-:W-:Y:S01]  /*2a70*/  @P0 IMAD.MOV.U32 R22, RZ, RZ, R154 ;  /* 0x000000ffff160224 */ /* 0x000fe200078e009a */
[----:B------:R-:W-:Y:S01]  /*2a80*/  LOP3.LUT R120, R120, 0xffffff7f, RZ, 0xc0, !PT ;  /* 0xffffff7f78787812 */ /* 0x000fe200078ec0ff */
[----:B------:R-:W-:Y:S01]  /*2a90*/  FMUL R23, R23, R2 ;  /* 0x0000000217177220 */ /* 0x000fe20000400000 */
[----:B------:R-:W-:Y:S03]  /*2aa0*/  BSSY B0, `(.L_x_45) ;  /* 0x000000a000007945 */ /* 0x000fe60003800000 */
[----:B------:R-:W-:-:S05]  /*2ab0*/  FFMA R23, R132, R0, R23 ;  /* 0x0000000084177223 */ /* 0x000fca0000000017 */
[----:B------:R-:W-:Y:S02]  /*2ac0*/  F2FP.BF16.F32.PACK_AB R23, RZ, R23 ;  /* 0x00000017ff17723e */ /* 0x000fe400000010ff */
[----:B------:R-:W-:Y:S02]  /*2ad0*/  @P1 LOP3.LUT R120, R120, 0x80, RZ, 0xfc, !PT ;  /* 0x0000008078781812 */ /* 0x000fe400078efcff */
[----:B------:R-:W-:Y:S01]  /*2ae0*/  PRMT R4, R23, 0x7610, R4 ;  /* 0x0000761017047816 */ /* 0x000fe20000000004 */
[----:B------:R-:W-:-:S05]  /*2af0*/  @P0 IMAD.MOV.U32 R23, RZ, RZ, R155 ;  /* 0x000000ffff170224 */ /* 0x000fca00078e009b */
[----:B------:R0:W-:Y:S01]  /*2b00*/  @P0 STG.E.U16 desc[UR12][R22.64+0x30], R4 ;  /* 0x0000300416000986 */ /* 0x0001e2000c10150c */
[----:B------:R-:W-:-:S13]  /*2b10*/  ISETP.GT.AND P0, PT, R5, RZ, P1 ;  /* 0x000000ff0500720c */ /* 0x000fda0000f04270 */
[----:B0-----:R-:W-:Y:S05]  /*2b20*/  @!P0 BRA `(.L_x_46) ;  /* 0x0000000000048947 */ /* 0x001fea0003800000 */
[----:B------:R0:W5:Y:S02]  /*2b30*/  LDG.E.LTC128B.U16 R159, desc[UR12][R156.64+0x32] ;  /* 0x0000320c9c9f7981 */ /* 0x000164000c1e1520 */
.L_x_46:
[----:B------:R-:W-:Y:S05]  /*2b40*/  BSYNC B0 ;  /* 0x0000000000007941 */ /* 0x000fea0003800000 */
.L_x_45:
        /* <DEDUP_REMOVED lines=11> */
.L_x_48:
[----:B------:R-:W-:Y:S05]  /*2c00*/  BSYNC B0 ;  /* 0x0000000000007941 */ /* 0x000fea0003800000 */
.L_x_47:
        /* <DEDUP_REMOVED lines=9> */
.L_x_50:
[----:B------:R-:W-:Y:S05]  /*2ca0*/  BSYNC B0 ;  /* 0x0000000000007941 */ /* 0x000fea0003800000 */
.L_x_49:
[----:B-----5:R-:W-:Y:S01]  /*2cb0*/  IMAD.U32 R23, R159, 0x10000, RZ ;  /* 0x000100009f177824 */ /* 0x020fe200078e00ff */
[----:B------:R-:W-:Y:S01]  /*2cc0*/  ISETP.GT.AND P2, PT, R7, 0x20, PT ;  /* 0x000000200700780c */ /* 0x000fe20003f44270 */
[----:B------:R-:W-:Y:S01]  /*2cd0*/  BSSY B0, `(.L_x_51) ;  /* 0x000000a000007945 */ /* 0x000fe20003800000 */
[----:B------:R-:W-:Y:S01]  /*2ce0*/  LOP3.LUT R120, R120, 0xfffffeff, RZ, 0xc0, !PT ;  /* 0xfffffeff78787812 */ /* 0x000fe200078ec0ff */
[----:B------:R-:W-:-:S04]  /*2cf0*/  FMUL R4, R23, R2 ;  /* 0x0000000217047220 */ /* 0x000fc80000400000 */
[----:B------:R-:W-:-:S05]  /*2d00*/  FFMA R4, R135, R0, R4 ;  /* 0x0000000087047223 */ /* 0x000fca0000000004 */
[----:B------:R-:W-:Y:S02]  /*2d10*/  F2FP.BF16.F32.PACK_AB R4, RZ, R4 ;  /* 0x00000004ff04723e */ /* 0x000fe400000010ff */
[----:B------:R-:W-:-:S03]  /*2d20*/  @P2 LOP3.LUT R120, R120, 0x100, RZ, 0xfc, !PT ;  /* 0x0000010078782812 */ /* 0x000fc600078efcff */
[----:B------:R0:W-:Y:S01]  /*2d30*/  @P0 STG.E.U16 desc[UR12][R8.64+0x32], R4 ;  /* 0x0000320408000986 */ /* 0x0001e2000c10150c */
[----:B------:R-:W-:-:S13]  /*2d40*/  ISETP.GT.AND P0, PT, R5, RZ, P2 ;  /* 0x000000ff0500720c */ /* 0x000fda0001704270 */
[----:B0-----:R-:W-:Y:S05]  /*2d50*/  @!P0 BRA `(.L_x_52) ;  /* 0x0000000000048947 */ /* 0x001fea0003800000 */
[----:B------:R0:W5:Y:S02]  /*2d60*/  LDG.E.LTC128B.U16 R159, desc[UR12][R156.64+0x40] ;  /* 0x0000400c9c9f7981 */ /* 0x000164000c1e1520 */
.L_x_52:
[----:B------:R-:W-:Y:S05]  /*2d70*/  BSYNC B0 ;  /* 0x0000000000007941 */ /* 0x000fea0003800000 */
.L_x_51:
        /* <DEDUP_REMOVED lines=15> */
.L_x_54:
[----:B------:R-:W-:Y:S05]  /*2e70*/  BSYNC B0 ;  /* 0x0000000000007941 */ /* 0x000fea0003800000 */
.L_x_53:
        /* <DEDUP_REMOVED lines=11> */
.L_x_56:
[----:B------:R-:W-:Y:S05]  /*2f30*/  BSYNC B0 ;  /* 0x0000000000007941 */ /* 0x000fea0003800000 */
.L_x_55:
        /* <DEDUP_REMOVED lines=9> */
.L_x_58:
[----:B------:R-:W-:Y:S05]  /*2fd0*/  BSYNC B0 ;  /* 0x0000000000007941 */ /* 0x000fea0003800000 */
.L_x_57:
        /* <DEDUP_REMOVED lines=12> */
.L_x_60:
[----:B------:R-:W-:Y:S05]  /*30a0*/  BSYNC B0 ;  /* 0x0000000000007941 */ /* 0x000fea0003800000 */
.L_x_59:
        /* <DEDUP_REMOVED lines=15> */
.L_x_62:
[----:B------:R-:W-:Y:S05]  /*31a0*/  BSYNC B0 ;  /* 0x0000000000007941 */ /* 0x000fea0003800000 */
.L_x_61:
        /* <DEDUP_REMOVED lines=11> */
.L_x_64:
[----:B------:R-:W-:Y:S05]  /*3260*/  BSYNC B0 ;  /* 0x0000000000007941 */ /* 0x000fea0003800000 */
.L_x_63:
        /* <DEDUP_REMOVED lines=9> */
.L_x_66:
[----:B------:R-:W-:Y:S05]  /*3300*/  BSYNC B0 ;  /* 0x0000000000007941 */ /* 0x000fea0003800000 */
.L_x_65:
[----:B-----5:R-:W-:Y:S01]  /*3310*/  IMAD.U32 R23, R159, 0x10000, RZ ;  /* 0x000100009f177824 */ /* 0x020fe200078e00ff */
[----:B------:R-:W-:Y:S01]  /*3320*/  ISETP.GT.AND P3, PT, R7, 0x30, PT ;  /* 0x000000300700780c */ /* 0x000fe20003f64270 */
[----:B------:R-:W-:Y:S02]  /*3330*/  BSSY B0, `(.L_x_67) ;  /* 0x0000008000007945 */ /* 0x000fe40003800000 */
[----:B------:R-:W-:-:S04]  /*3340*/  FMUL R4, R23, R2 ;  /* 0x0000000217047220 */ /* 0x000fc80000400000 */
[----:B------:R-:W-:-:S05]  /*3350*/  FFMA R4, R143, R0, R4 ;  /* 0x000000008f047223 */ /* 0x000fca0000000004 */
[----:B------:R-:W-:-:S05]  /*3360*/  F2FP.BF16.F32.PACK_AB R4, RZ, R4 ;  /* 0x00000004ff04723e */ /* 0x000fca00000010ff */
[----:B------:R0:W-:Y:S01]  /*3370*/  @P0 STG.E.U16 desc[UR12][R8.64+0x52], R4 ;  /* 0x0000520408000986 */ /* 0x0001e2000c10150c */
[----:B------:R-:W-:-:S13]  /*3380*/  ISETP.GT.AND P0, PT, R5, RZ, P3 ;  /* 0x000000ff0500720c */ /* 0x000fda0001f04270 */
[----:B0-----:R-:W-:Y:S05]  /*3390*/  @!P0 BRA `(.L_x_68) ;  /* 0x0000000000048947 */ /* 0x001fea0003800000 */
[----:B------:R0:W5:Y:S02]  /*33a0*/  LDG.E.LTC128B.U16 R159, desc[UR12][R156.64+0x60] ;  /* 0x0000600c9c9f7981 */ /* 0x000164000c1e1520 */
.L_x_68:
[----:B------:R-:W-:Y:S05]  /*33b0*/  BSYNC B0 ;  /* 0x0000000000007941 */ /* 0x000fea0003800000 */
.L_x_67:
[----:B-----5:R-:W-:Y:S01]  /*33c0*/  IMAD.U32 R23, R159, 0x10000, RZ ;  /* 0x000100009f177824 */ /* 0x020fe200078e00ff */
[----:B------:R-:W-:Y:S01]  /*33d0*/  ISETP.GT.AND P2, PT, R7, 0x31, PT ;  /* 0x000000310700780c */ /* 0x000fe20003f44270 */
[----:B------:R-:W-:Y:S01]  /*33e0*/  @P0 IMAD.MOV.U32 R22, RZ, RZ, R154 ;  /* 0x000000ffff160224 */ /* 0x000fe200078e009a */
[----:B------:R-:W-:Y:S01]  /*33f0*/  BSSY B0, `(.L_x_69) ;  /* 0x000000a000007945 */ /* 0x000fe20003800000 */
[----:B------:R-:W-:-:S04]  /*3400*/  FMUL R23, R23, R2 ;  /* 0x0000000217177220 */ /* 0x000fc80000400000 */
[----:B------:R-:W-:-:S05]  /*3410*/  FFMA R23, R144, R0, R23 ;  /* 0x0000000090177223 */ /* 0x000fca0000000017 */
[----:B------:R-:W-:-:S04]  /*3420*/  F2FP.BF16.F32.PACK_AB R23, RZ, R23 ;  /* 0x00000017ff17723e */ /* 0x000fc800000010ff */
[----:B------:R-:W-:Y:S01]  /*3430*/  PRMT R4, R23, 0x7610, R4 ;  /* 0x0000761017047816 */ /* 0x000fe20000000004 */
[----:B------:R-:W-:-:S05]  /*3440*/  @P0 IMAD.MOV.U32 R23, RZ, RZ, R155 ;  /* 0x000000ffff170224 */ /* 0x000fca00078e009b */
[----:B------:R0:W-:Y:S01]  /*3450*/  @P0 STG.E.U16 desc[UR12][R22.64+0x60], R4 ;  /* 0x0000600416000986 */ /* 0x0001e2000c10150c */
[----:B------:R-:W-:-:S13]  /*3460*/  ISETP.GT.AND P0, PT, R5, RZ, P2 ;  /* 0x000000ff0500720c */ /* 0x000fda0001704270 */
[----:B0-----:R-:W-:Y:S05]  /*3470*/  @!P0 BRA `(.L_x_70) ;  /* 0x0000000000048947 */ /* 0x001fea0003800000 */
[----:B------:R0:W5:Y:S02]  /*3480*/  LDG.E.LTC128B.U16 R159, desc[UR12][R156.64+0x62] ;  /* 0x0000620c9c9f7981 */ /* 0x000164000c1e1520 */
.L_x_70:
[----:B------:R-:W-:Y:S05]  /*3490*/  BSYNC B0 ;  /* 0x0000000000007941 */ /* 0x000fea0003800000 */
.L_x_69:
        /* <DEDUP_REMOVED lines=11> */
.L_x_72:
[----:B------:R-:W-:Y:S05]  /*3550*/  BSYNC B0 ;  /* 0x0000000000007941 */ /* 0x000fea0003800000 */
.L_x_71:
        /* <DEDUP_REMOVED lines=9> */
.L_x_74:
[----:B------:R-:W-:Y:S05]  /*35f0*/  BSYNC B0 ;  /* 0x0000000000007941 */ /* 0x000fea0003800000 */
.L_x_73:
        /* <DEDUP_REMOVED lines=10> */
.L_x_76:
[----:B------:R-:W-:Y:S05]  /*36a0*/  BSYNC B0 ;  /* 0x0000000000007941 */ /* 0x000fea0003800000 */
.L_x_75:
[----:B-----5:R-:W-:Y:S01]  /*36b0*/  IMAD.U32 R23, R159, 0x10000, RZ ;  /* 0x000100009f177824 */ /* 0x020fe200078e00ff */
[----:B------:R-:W-:Y:S01]  /*36c0*/  BSSY B0, `(.L_x_77) ;  /* 0x000000c000007945 */ /* 0x000fe20003800000 */
[----:B------:R-:W-:Y:S02]  /*36d0*/  @P0 IMAD.MOV.U32 R22, RZ, RZ, R154 ;  /* 0x000000ffff160224 */ /* 0x000fe400078e009a */
[----:B------:R-:W-:-:S04]  /*36e0*/  FMUL R23, R23, R2 ;  /* 0x0000000217177220 */ /* 0x000fc80000400000 */
[----:B------:R-:W-:-:S05]  /*36f0*/  FFMA R23, R148, R0, R23 ;  /* 0x0000000094177223 */ /* 0x000fca0000000017 */
[----:B------:R-:W-:-:S04]  /*3700*/  F2FP.BF16.F32.PACK_AB R23, RZ, R23 ;  /* 0x00000017ff17723e */ /* 0x000fc800000010ff */
[----:B------:R-:W-:Y:S01]  /*3710*/  PRMT R4, R23, 0x7610, R4 ;  /* 0x0000761017047816 */ /* 0x000fe20000000004 */
[----:B------:R-:W-:-:S05]  /*3720*/  @P0 IMAD.MOV.U32 R23, RZ, RZ, R155 ;  /* 0x000000ffff170224 */ /* 0x000fca00078e009b */
[----:B------:R0:W-:Y:S01]  /*3730*/  @P0 STG.E.U16 desc[UR12][R22.64+0x70], R4 ;  /* 0x0000700416000986 */ /* 0x0001e2000c10150c */
[----:B------:R-:W-:-:S04]  /*3740*/  ISETP.GT.AND P0, PT, R7, 0x39, PT ;  /* 0x000000390700780c */ /* 0x000fc80003f04270 */
[----:B------:R-:W-:-:S13]  /*3750*/  ISETP.GT.AND P5, PT, R5, RZ, P0 ;  /* 0x000000ff0500720c */ /* 0x000fda00007a4270 */
[----:B0-----:R-:W-:Y:S05]  /*3760*/  @!P5 BRA `(.L_x_78) ;  /* 0x000000000004d947 */ /* 0x001fea0003800000 */
[----:B------:R0:W5:Y:S02]  /*3770*/  LDG.E.LTC128B.U16 R159, desc[UR12][R156.64+0x72] ;  /* 0x0000720c9c9f7981 */ /* 0x000164000c1e1520 */
.L_x_78:
[----:B------:R-:W-:Y:S05]  /*3780*/  BSYNC B0 ;  /* 0x0000000000007941 */ /* 0x000fea0003800000 */
.L_x_77:
        /* <DEDUP_REMOVED lines=11> */
.L_x_80:
[----:B------:R-:W-:Y:S05]  /*3840*/  BSYNC B0 ;  /* 0x0000000000007941 */ /* 0x000fea0003800000 */
.L_x_79:
        /* <DEDUP_REMOVED lines=9> */
[----:B------:R-:W-:-:S13]  /*38e0*/  ISETP.GT.AND P5, PT, R5, 0x8, P0 ;  /* 0x000000080500780c */ /* 0x000fda00007a4270 */
[----:B0-----:R-:W-:Y:S05]  /*38f0*/  @!P5 BRA `(.L_x_82) ;  /* 0x000000000004d947 */ /* 0x001fea0003800000 */
[----:B------:R0:W5:Y:S02]  /*3900*/  LDG.E.LTC128B.U16 R159, desc[UR12][R18.64+0x72] ;  /* 0x0000720c129f7981 */ /* 0x000164000c1e1520 */
.L_x_82:
[----:B------:R-:W-:Y:S05]  /*3910*/  BSYNC B0 ;  /* 0x0000000000007941 */ /* 0x000fea0003800000 */
.L_x_81:
[----:B-----5:R-:W-:Y:S01]  /*3920*/  IMAD.U32 R7, R159, 0x10000, RZ ;  /* 0x000100009f077824 */ /* 0x020fe200078e00ff */
[----:B------:R-:W-:Y:S01]  /*3930*/  LOP3.LUT R123, R13, 0x10, RZ, 0xfc, !PT ;  /* 0x000000100d7b7812 */ /* 0x000fe200078efcff */
[----:B------:R-:W-:Y:S02]  /*3940*/  USHF.L.U32 UR22, UR4, 0x7, URZ ;  /* 0x0000000704167899 */ /* 0x000fe4000800063f */
[----:B------:R-:W-:Y:S01]  /*3950*/  FMUL R4, R7, R2 ;  /* 0x0000000207047220 */ /* 0x000fe20000400000 */
[----:B------:R-:W-:-:S03]  /*3960*/  USHF.L.U64.HI UR4, UR4, 0x7, UR5 ;  /* 0x0000000704047899 */ /* 0x000fc60008010205 */
[----:B------:R-:W-:-:S05]  /*3970*/  FFMA R4, R151, R0, R4 ;  /* 0x0000000097047223 */ /* 0x000fca0000000004 */
[----:B------:R-:W-:-:S05]  /*3980*/  F2FP.BF16.F32.PACK_AB R4, RZ, R4 ;  /* 0x00000004ff04723e */ /* 0x000fca00000010ff */
[----:B------:R1:W-:Y:S01]  /*3990*/  @P5 STG.E.U16 desc[UR12][R8.64+0x72], R4 ;  /* 0x0000720408005986 */ /* 0x0003e2000c10150c */
[----:B------:R-:W-:-:S05]  /*39a0*/  IADD3 R126, P5, R123, R154, RZ ;  /* 0x0000009a7b7e7210 */ /* 0x000fca0007fbe0ff */
[----:B------:R-:W-:Y:S01]  /*39b0*/  IMAD.X R127, R15, 0x1, R155, P5 ;  /* 0x000000010f7f7824 */ /* 0x000fe200028e069b */
[----:B------:R-:W-:-:S04]  /*39c0*/  IADD3 R6, P5, R20, UR22, RZ ;  /* 0x0000001614067c10 */ /* 0x000fc8000ffbe0ff */
[----:B------:R-:W-:Y:S02]  /*39d0*/  IADD3.X R7, R21, UR4, RZ, P5, !PT ;  /* 0x0000000415077c10 */ /* 0x000fe4000affe4ff */
[----:B------:R-:W-:-:S13]  /*39e0*/  ISETP.GT.AND P5, PT, R5, 0x40, P4 ;  /* 0x000000400500780c */ /* 0x000fda00027a4270 */
[----:B------:R-:W0:Y:S01]  /*39f0*/  @P5 LDG.E.LTC128B.U16 R159, desc[UR12][R6.64] ;  /* 0x0000000c069f5981 */ /* 0x000e22000c1e1520 */
[----:B------:R-:W-:Y:S01]  /*3a00*/  LOP3.LUT R121, R13, 0x12, RZ, 0xfc, !PT ;  /* 0x000000120d797812 */ /* 0x000fe200078efcff */
[----:B------:R-:W-:Y:S01]  /*3a10*/  ULOP3.LUT UR21, UR22, 0x2, URZ, 0xfc, !UPT ;  /* 0x0000000216157892 */ /* 0x000fe2000f8efc3f */
[----:B0-23--:R-:W-:-:S04]  /*3a20*/  IMAD.U32 R19, R159, 0x10000, RZ ;  /* 0x000100009f137824 */ /* 0x00dfc800078e00ff */
[----:B------:R-:W-:-:S04]  /*3a30*/  FMUL R19, R19, R2 ;  /* 0x0000000213137220 */ /* 0x000fc80000400000 */
[----:B------:R-:W-:-:S05]  /*3a40*/  FFMA R19, R88, R0, R19 ;  /* 0x0000000058137223 */ /* 0x000fca0000000013 */
[----:B------:R-:W-:-:S04]  /*3a50*/  F2FP.BF16.F32.PACK_AB R19, RZ, R19 ;  /* 0x00000013ff13723e */ /* 0x000fc800000010ff */
[----:B------:R-:W-:-:S05]  /*3a60*/  PRMT R12, R19, 0x7610, R12 ;  /* 0x00007610130c7816 */ /* 0x000fca000000000c */
[----:B------:R0:W-:Y:S01]  /*3a70*/  @P5 STG.E.U16 desc[UR12][R10.64], R12 ;  /* 0x0000000c0a005986 */ /* 0x0001e2000c10150c */
[----:B------:R-:W-:-:S05]  /*3a80*/  IADD3 R128, P5, R121, R154, RZ ;  /* 0x0000009a79807210 */ /* 0x000fca0007fbe0ff */
[----:B------:R-:W-:Y:S01]  /*3a90*/  IMAD.X R129, R15, 0x1, R155, P5 ;  /* 0x000000010f817824 */ /* 0x000fe200028e069b */
[----:B------:R-:W-:-:S04]  /*3aa0*/  IADD3 R130, P5, R20, UR21, RZ ;  /* 0x0000001514827c10 */ /* 0x000fc8000ffbe0ff */
[----:B------:R-:W-:Y:S02]  /*3ab0*/  IADD3.X R131, R21, UR4, RZ, P5, !PT ;  /* 0x0000000415837c10 */ /* 0x000fe4000affe4ff */
[----:B------:R-:W-:-:S13]  /*3ac0*/  ISETP.GT.AND P5, PT, R5, 0x40, P6 ;  /* 0x000000400500780c */ /* 0x000fda00037a4270 */
[----:B------:R-:W2:Y:S01]  /*3ad0*/  @P5 LDG.E.LTC128B.U16 R159, desc[UR12][R130.64] ;  /* 0x0000000c829f5981 */ /* 0x000ea2000c1e1520 */
[----:B------:R-:W-:Y:S01]  /*3ae0*/  BSSY B0, `(.L_x_83) ;  /* 0x000000d000007945 */ /* 0x000fe20003800000 */
[----:B--2---:R-:W-:-:S04]  /*3af0*/  IMAD.U32 R19, R159, 0x10000, RZ ;  /* 0x000100009f137824 */ /* 0x004fc800078e00ff */
[----:B-1----:R-:W-:-:S04]  /*3b00*/  FMUL R4, R19, R2 ;  /* 0x0000000213047220 */ /* 0x002fc80000400000 */
        /* <DEDUP_REMOVED lines=8> */
[----:B0-----:R-:W-:Y:S05]  /*3b90*/  @!P5 BRA `(.L_x_84) ;  /* 0x000000000004d947 */ /* 0x001fea0003800000 */
[----:B------:R0:W5:Y:S02]  /*3ba0*/  LDG.E.LTC128B.U16 R159, desc[UR12][R18.64] ;  /* 0x0000000c129f7981 */ /* 0x000164000c1e1520 */
.L_x_84:
[----:B------:R-:W-:Y:S05]  /*3bb0*/  BSYNC B0 ;  /* 0x0000000000007941 */ /* 0x000fea0003800000 */
.L_x_83:
[C---:B-----5:R-:W-:Y:S01]  /*3bc0*/  IMAD.U32 R89, R159.reuse, 0x10000, RZ ;  /* 0x000100009f597824 */ /* 0x060fe200078e00ff */
[----:B------:R-:W-:Y:S01]  /*3bd0*/  BSSY B0, `(.L_x_85) ;  /* 0x000000d000007945 */ /* 0x000fe20003800000 */
[----:B------:R-:W-:Y:S02]  /*3be0*/  PRMT R88, R159, 0x7610, R88 ;  /* 0x000076109f587816 */ /* 0x000fe40000000058 */
[----:B------:R-:W-:-:S04]  /*3bf0*/  FMUL R89, R89, R2 ;  /* 0x0000000259597220 */ /* 0x000fc80000400000 */
[----:B------:R-:W-:-:S05]  /*3c00*/  FFMA R89, R90, R0, R89 ;  /* 0x000000005a597223 */ /* 0x000fca0000000059 */
[----:B------:R-:W-:-:S05]  /*3c10*/  F2FP.BF16.F32.PACK_AB R89, RZ, R89 ;  /* 0x00000059ff59723e */ /* 0x000fca00000010ff */
[----:B------:R1:W-:Y:S01]  /*3c20*/  @P5 STG.E.U16 desc[UR12][R22.64], R89 ;  /* 0x0000005916005986 */ /* 0x0003e2000c10150c */
[----:B------:R-:W-:-:S05]  /*3c30*/  IADD3 R130, P5, R3, R8, RZ ;  /* 0x0000000803827210 */ /* 0x000fca0007fbe0ff */
[----:B------:R-:W-:Y:S01]  /*3c40*/  IMAD.X R131, R15, 0x1, R9, P5 ;  /* 0x000000010f837824 */ /* 0x000fe200028e0609 */
[----:B------:R-:W-:-:S13]  /*3c50*/  ISETP.GT.AND P5, PT, R5, 0x48, P6 ;  /* 0x000000480500780c */ /* 0x000fda00037a4270 */
[----:B-1----:R-:W-:Y:S05]  /*3c60*/  @!P5 BRA `(.L_x_86) ;  /* 0x00000000000cd947 */ /* 0x002fea0003800000 */
[----:B------:R-:W-:-:S04]  /*3c70*/  IADD3 R88, P6, R16, UR21, RZ ;  /* 0x0000001510587c10 */ /* 0x000fc8000ffde0ff */
[----:B------:R-:W-:-:S05]  /*3c80*/  IADD3.X R89, R17, UR4, RZ, P6, !PT ;  /* 0x0000000411597c10 */ /* 0x000fca000b7fe4ff */
[----:B------:R1:W5:Y:S04]  /*3c90*/  LDG.E.LTC128B.U16 R88, desc[UR12][R88.64] ;  /* 0x0000000c58587981 */ /* 0x000368000c1e1520 */
.L_x_86:
[----:B------:R-:W-:Y:S05]  /*3ca0*/  BSYNC B0 ;  /* 0x0000000000007941 */ /* 0x000fea0003800000 */
.L_x_85:
[----:B-1---5:R-:W-:Y:S01]  /*3cb0*/  IMAD.U32 R89, R88, 0x10000, RZ ;  /* 0x0001000058597824 */ /* 0x022fe200078e00ff */
[----:B------:R-:W-:Y:S01]  /*3cc0*/  ULOP3.LUT UR20, UR22, 0x10, URZ, 0xfc, !UPT ;  /* 0x0000001016147892 */ /* 0x000fe2000f8efc3f */
[----:B------:R-:W-:Y:S02]  /*3cd0*/  LOP3.LUT P6, RZ, R120, 0x4, RZ, 0xc0, !PT ;  /* 0x0000000478ff7812 */ /* 0x000fe400078cc0ff */
[----:B------:R-:W-:Y:S01]  /*3ce0*/  FMUL R4, R89, R2 ;  /* 0x0000000259047220 */ /* 0x000fe20000400000 */
[----:B------:R-:W-:-:S03]  /*3cf0*/  LOP3.LUT R89, R13, 0x20, RZ, 0xfc, !PT ;  /* 0x000000200d597812 */ /* 0x000fc600078efcff */
        /* <DEDUP_REMOVED lines=8> */
[----:B------:R-:W2:Y:S01]  /*3d80*/  @P5 LDG.E.LTC128B.U16 R88, desc[UR12][R132.64] ;  /* 0x0000000c84585981 */ /* 0x000ea2000c1e1520 */
[----:B------:R-:W-:Y:S01]  /*3d90*/  ULOP3.LUT UR19, UR22, 0x12, URZ, 0xfc, !UPT ;  /* 0x0000001216137892 */ /* 0x000fe2000f8efc3f */
[----:B--2---:R-:W-:-:S04]  /*3da0*/  IMAD.U32 R91, R88, 0x10000, RZ ;  /* 0x00010000585b7824 */ /* 0x004fc800078e00ff */
[----:B------:R-:W-:-:S04]  /*3db0*/  FMUL R91, R91, R2 ;  /* 0x000000025b5b7220 */ /* 0x000fc80000400000 */
[----:B------:R-:W-:-:S05]  /*3dc0*/  FFMA R91, R92, R0, R91 ;  /* 0x000000005c5b7223 */ /* 0x000fca000000005b */
[----:B------:R-:W-:-:S04]  /*3dd0*/  F2FP.BF16.F32.PACK_AB R91, RZ, R91 ;  /* 0x0000005bff5b723e */ /* 0x000fc800000010ff */
[----:B------:R-:W-:Y:S02]  /*3de0*/  PRMT R12, R91, 0x7610, R12 ;  /* 0x000076105b0c7816 */ /* 0x000fe4000000000c */
[----:B------:R-:W-:-:S03]  /*3df0*/  LOP3.LUT R91, R13, 0x22, RZ, 0xfc, !PT ;  /* 0x000000220d5b7812 */ /* 0x000fc600078efcff */
[----:B------:R2:W-:Y:S01]  /*3e00*/  @P5 STG.E.U16 desc[UR12][R126.64], R12 ;  /* 0x0000000c7e005986 */ /* 0x0005e2000c10150c */
[----:B-1----:R-:W-:-:S05]  /*3e10*/  IADD3 R130, P5, R91, R154, RZ ;  /* 0x0000009a5b827210 */ /* 0x002fca0007fbe0ff */
[----:B------:R-:W-:Y:S01]  /*3e20*/  IMAD.X R131, R15, 0x1, R155, P5 ;  /* 0x000000010f837824 */ /* 0x000fe200028e069b */
[----:B------:R-:W-:-:S04]  /*3e30*/  IADD3 R132, P5, R20, UR19, RZ ;  /* 0x0000001314847c10 */ /* 0x000fc8000ffbe0ff */
[----:B------:R-:W-:Y:S02]  /*3e40*/  IADD3.X R133, R21, UR4, RZ, P5, !PT ;  /* 0x0000000415857c10 */ /* 0x000fe4000affe4ff */
[----:B------:R-:W-:-:S04]  /*3e50*/  LOP3.LUT P5, RZ, R120, 0x8, RZ, 0xc0, !PT ;  /* 0x0000000878ff7812 */ /* 0x000fc800078ac0ff */
[----:B------:R-:W-:-:S13]  /*3e60*/  ISETP.GT.AND P5, PT, R5, 0x40, P5 ;  /* 0x000000400500780c */ /* 0x000fda0002fa4270 */
[----:B------:R-:W3:Y:S01]  /*3e70*/  @P5 LDG.E.LTC128B.U16 R88, desc[UR12][R132.64] ;  /* 0x0000000c84585981 */ /* 0x000ee2000c1e1520 */
[----:B------:R-:W-:Y:S01]  /*3e80*/  BSSY B0, `(.L_x_87) ;  /* 0x000000d000007945 */ /* 0x000fe20003800000 */
[----:B---3--:R-:W-:-:S04]  /*3e90*/  IMAD.U32 R135, R88, 0x10000, RZ ;  /* 0x0001000058877824 */ /* 0x008fc800078e00ff */
[----:B------:R-:W-:-:S04]  /*3ea0*/  FMUL R4, R135, R2 ;  /* 0x0000000287047220 */ /* 0x000fc80000400000 */
[----:B------:R-:W-:-:S05]  /*3eb0*/  FFMA R4, R93, R0, R4 ;  /* 0x000000005d047223 */ /* 0x000fca0000000004 */
[----:B------:R-:W-:-:S05]  /*3ec0*/  F2FP.BF16.F32.PACK_AB R4, RZ, R4 ;  /* 0x00000004ff04723e */ /* 0x000fca00000010ff */
[----:B------:R1:W-:Y:S01]  /*3ed0*/  @P5 STG.E.U16 desc[UR12][R128.64], R4 ;  /* 0x0000000480005986 */ /* 0x0003e2000c10150c */
[----:B--2---:R-:W-:-:S05]  /*3ee0*/  IADD3 R126, P5, R123, R8, RZ ;  /* 0x000000087b7e7210 */ /* 0x004fca0007fbe0ff */
[----:B------:R-:W-:Y:S01]  /*3ef0*/  IMAD.X R127, R15, 0x1, R9, P5 ;  /* 0x000000010f7f7824 */ /* 0x000fe200028e0609 */
[----:B------:R-:W-:-:S13]  /*3f00*/  ISETP.GT.AND P5, PT, R5, 0x48, P6 ;  /* 0x000000480500780c */ /* 0x000fda00037a4270 */
[----:B-1----:R-:W-:Y:S05]  /*3f10*/  @!P5 BRA `(.L_x_88) ;  /* 0x00000000000cd947 */ /* 0x002fea0003800000 */
[----:B------:R-:W-:-:S04]  /*3f20*/  IADD3 R92, P6, R16, UR20, RZ ;  /* 0x00000014105c7c10 */ /* 0x000fc8000ffde0ff */
[----:B------:R-:W-:-:S05]  /*3f30*/  IADD3.X R93, R17, UR4, RZ, P6, !PT ;  /* 0x00000004115d7c10 */ /* 0x000fca000b7fe4ff */
[----:B------:R1:W5:Y:S04]  /*3f40*/  LDG.E.LTC128B.U16 R88, desc[UR12][R92.64] ;  /* 0x0000000c5c587981 */ /* 0x000368000c1e1520 */
.L_x_88:
[----:B------:R-:W-:Y:S05]  /*3f50*/  BSYNC B0 ;  /* 0x0000000000007941 */ /* 0x000fea0003800000 */
.L_x_87:
[----:B-1---5:R-:W-:Y:S01]  /*3f60*/  IMAD.U32 R93, R88, 0x10000, RZ ;  /* 0x00010000585d7824 */ /* 0x022fe200078e00ff */
[----:B------:R-:W-:Y:S01]  /*3f70*/  LOP3.LUT P6, RZ, R120, 0x8, RZ, 0xc0, !PT ;  /* 0x0000000878ff7812 */ /* 0x000fe200078cc0ff */
[----:B------:R-:W-:Y:S02]  /*3f80*/  BSSY B0, `(.L_x_89) ;  /* 0x000000c000007945 */ /* 0x000fe40003800000 */
        /* <DEDUP_REMOVED lines=11> */
.L_x_90:
[----:B------:R-:W-:Y:S05]  /*4040*/  BSYNC B0 ;  /* 0x0000000000007941 */ /* 0x000fea0003800000 */
.L_x_89:
        /* <DEDUP_REMOVED lines=42> */
.L_x_92:
[----:B------:R-:W-:Y:S05]  /*42f0*/  BSYNC B0 ;  /* 0x0000000000007941 */ /* 0x000fea0003800000 */
.L_x_91:
        /* <DEDUP_REMOVED lines=14> */
.L_x_94:
[----:B------:R-:W-:Y:S05]  /*43e0*/  BSYNC B0 ;  /* 0x0000000000007941 */ /* 0x000fea0003800000 */
.L_x_93:
        /* <DEDUP_REMOVED lines=42> */
.L_x_96:
[----:B------:R-:W-:Y:S05]  /*4690*/  BSYNC B0 ;  /* 0x0000000000007941 */ /* 0x000fea0003800000 */
.L_x_95:
        /* <DEDUP_REMOVED lines=14> */
.L_x_98:
[----:B------:R-:W-:Y:S05]  /*4780*/  BSYNC B0 ;  /* 0x0000000000007941 */ /* 0x000fea0003800000 */
.L_x_97:
        /* <DEDUP_REMOVED lines=42> */
.L_x_100:
[----:B------:R-:W-:Y:S05]  /*4a30*/  BSYNC B0 ;  /* 0x0000000000007941 */ /* 0x000fea0003800000 */
.L_x_99:
        /* <DEDUP_REMOVED lines=14> */
.L_x_102:
[----:B------:R-:W-:Y:S05]  /*4b20*/  BSYNC B0 ;  /* 0x0000000000007941 */ /* 0x000fea0003800000 */
.L_x_101:
        /* <DEDUP_REMOVED lines=42> */
.L_x_104:
[----:B------:R-:W-:Y:S05]  /*4dd0*/  BSYNC B0 ;  /* 0x0000000000007941 */ /* 0x000fea0003800000 */
.L_x_103:
        /* <DEDUP_REMOVED lines=14> */
.L_x_106:
[----:B------:R-:W-:Y:S05]  /*4ec0*/  BSYNC B0 ;  /* 0x0000000000007941 */ /* 0x000fea0003800000 */
.L_x_105:
[----:B-1---5:R-:W-:Y:S01]  /*4ed0*/  IMAD.U32 R109, R88, 0x10000, RZ ;  /* 0x00010000586d7824 */ /* 0x022fe200078e00ff */
[----:B------:R-:W-:-:S03]  /*4ee0*/  ULOP3.LUT UR8, UR22, 0x60, URZ, 0xfc, !UPT ;  /* 0x0000006016087892 */ /* 0x000fc6000f8efc3f */
        /* <DEDUP_REMOVED lines=38> */
.L_x_108:
[----:B------:R-:W-:Y:S05]  /*5150*/  BSYNC B0 ;  /* 0x0000000000007941 */ /* 0x000fea0003800000 */
.L_x_107:
[----:B-1---5:R-:W-:Y:S01]  /*5160*/  IMAD.U32 R113, R88, 0x10000, RZ ;  /* 0x0001000058717824 */ /* 0x022fe200078e00ff */
[----:B------:R-:W-:Y:S03]  /*5170*/  BSSY B0, `(.L_x_109) ;  /* 0x000000c000007945 */ /* 0x000fe60003800000 */
        /* <DEDUP_REMOVED lines=11> */
.L_x_110:
[----:B------:R-:W-:Y:S05]  /*5230*/  BSYNC B0 ;  /* 0x0000000000007941 */ /* 0x000fea0003800000 */
.L_x_109:
[----:B-1---5:R-:W-:Y:S01]  /*5240*/  IMAD.U32 R113, R88, 0x10000, RZ ;  /* 0x0001000058717824 */ /* 0x022fe200078e00ff */
[----:B------:R-:W-:-:S03]  /*5250*/  ULOP3.LUT UR6, UR22, 0x70, URZ, 0xfc, !UPT ;  /* 0x0000007016067892 */ /* 0x000fc6000f8efc3f */
[----:B------:R-:W-:-:S04]  /*5260*/  FMUL R4, R113, R2 ;  /* 0x0000000271047220 */ /* 0x000fc80000400000 */
[----:B------:R-:W-:-:S05]  /*5270*/  FFMA R4, R115, R0, R4 ;  /* 0x0000000073047223 */ /* 0x000fca0000000004 */
[----:B------:R-:W-:-:S05]  /*5280*/  F2FP.BF16.F32.PACK_AB R4, RZ, R4 ;  /* 0x00000004ff04723e */ /* 0x000fca00000010ff */
[----:B------:R-:W-:Y:S01]  /*5290*/  @P5 STG.E.U16 desc[UR12][R130.64], R4 ;  /* 0x0000000482005986 */ /* 0x000fe2000c10150c */
        /* <DEDUP_REMOVED lines=10> */
[----:B------:R-:W-:-:S05]  /*5340*/  F2FP.BF16.F32.PACK_AB R115, RZ, R115 ;  /* 0x00000073ff73723e */ /* 0x000fca00000010ff */
[----:B------:R1:W-:Y:S01]  /*5350*/  @P5 STG.E.U16 desc[UR12][R126.64], R115 ;  /* 0x000000737e005986 */ /* 0x0003e2000c10150c */
[----:B------:R-:W-:-:S05]  /*5360*/  IADD3 R114, P5, R111, R8, RZ ;  /* 0x000000086f727210 */ /* 0x000fca0007fbe0ff */
[----:B-1----:R-:W-:Y:S01]  /*5370*/  IMAD.X R115, R15, 0x1, R9, P5 ;  /* 0x000000010f737824 */ /* 0x002fe200028e0609 */
[----:B------:R-:W-:-:S04]  /*5380*/  IADD3 R20, P5, R20, UR5, RZ ;  /* 0x0000000514147c10 */ /* 0x000fc8000ffbe0ff */
[----:B------:R-:W-:Y:S02]  /*5390*/  IADD3.X R21, R21, UR4, RZ, P5, !PT ;  /* 0x0000000415157c10 */ /* 0x000fe4000affe4ff */
[----:B------:R-:W-:-:S13]  /*53a0*/  ISETP.GT.AND P5, PT, R5, 0x40, P0 ;  /* 0x000000400500780c */ /* 0x000fda00007a4270 */
[----:B------:R-:W2:Y:S01]  /*53b0*/  @P5 LDG.E.LTC128B.U16 R88, desc[UR12][R20.64] ;  /* 0x0000000c14585981 */ /* 0x000ea2000c1e1520 */
[----:B------:R-:W-:Y:S01]  /*53c0*/  BSSY B0, `(.L_x_111) ;  /* 0x000000d000007945 */ /* 0x000fe20003800000 */
[----:B--2---:R-:W-:-:S04]  /*53d0*/  IMAD.U32 R9, R88, 0x10000, RZ ;  /* 0x0001000058097824 */ /* 0x004fc800078e00ff */
        /* <DEDUP_REMOVED lines=11> */
.L_x_112:
[----:B------:R-:W-:Y:S05]  /*5490*/  BSYNC B0 ;  /* 0x0000000000007941 */ /* 0x000fea0003800000 */
.L_x_111:
        /* <DEDUP_REMOVED lines=11> */
[----:B-1----:R-:W-:Y:S05]  /*5550*/  @!P5 BRA `(.L_x_114) ;  /* 0x000000000004d947 */ /* 0x002fea0003800000 */
[----:B------:R1:W5:Y:S02]  /*5560*/  LDG.E.LTC128B.U16 R88, desc[UR12][R16.64] ;  /* 0x0000000c10587981 */ /* 0x000364000c1e1520 */
.L_x_114:
[----:B------:R-:W-:Y:S05]  /*5570*/  BSYNC B0 ;  /* 0x0000000000007941 */ /* 0x000fea0003800000 */
.L_x_113:
        /* <DEDUP_REMOVED lines=13> */
.L_x_116:
[----:B------:R-:W-:Y:S05]  /*5650*/  BSYNC B0 ;  /* 0x0000000000007941 */ /* 0x000fea0003800000 */
.L_x_115:
[----:B-----5:R-:W-:Y:S01]  /*5660*/  IMAD.U32 R21, R88, 0x10000, RZ ;  /* 0x0001000058157824 */ /* 0x020fe200078e00ff */
        /* <DEDUP_REMOVED lines=9> */
[----:B--2---:R-:W-:Y:S05]  /*5700*/  @!P5 BRA `(.L_x_118) ;  /* 0x00000000000cd947 */ /* 0x004fea0003800000 */
[----:B------:R-:W-:-:S04]  /*5710*/  IADD3 R20, P6, R6, UR21, RZ ;  /* 0x0000001506147c10 */ /* 0x000fc8000ffde0ff */
[----:B------:R-:W-:-:S05]  /*5720*/  IADD3.X R21, R7, UR4, RZ, P6, !PT ;  /* 0x0000000407157c10 */ /* 0x000fca000b7fe4ff */
[----:B------:R2:W5:Y:S04]  /*5730*/  LDG.E.LTC128B.U16 R88, desc[UR12][R20.64] ;  /* 0x0000000c14587981 */ /* 0x000568000c1e1520 */
.L_x_118:
[----:B------:R-:W-:Y:S05]  /*5740*/  BSYNC B0 ;  /* 0x0000000000007941 */ /* 0x000fea0003800000 */
.L_x_117:
[----:B--2--5:R-:W-:Y:S01]  /*5750*/  IMAD.U32 R21, R88, 0x10000, RZ ;  /* 0x0001000058157824 */ /* 0x024fe200078e00ff */
        /* <DEDUP_REMOVED lines=10> */
[----:B--2---:R-:W-:Y:S05]  /*5800*/  @!P5 BRA `(.L_x_120) ;  /* 0x000000000004d947 */ /* 0x004fea0003800000 */
[----:B------:R2:W5:Y:S02]  /*5810*/  LDG.E.LTC128B.U16 R88, desc[UR12][R56.64] ;  /* 0x0000000c38587981 */ /* 0x000564000c1e1520 */
.L_x_120:
[----:B------:R-:W-:Y:S05]  /*5820*/  BSYNC B0 ;  /* 0x0000000000007941 */ /* 0x000fea0003800000 */
.L_x_119:
        /* <DEDUP_REMOVED lines=10> */
[----:B---3--:R-:W-:Y:S05]  /*58d0*/  @!P5 BRA `(.L_x_122) ;  /* 0x00000000000cd947 */ /* 0x008fea0003800000 */
[----:B------:R-:W-:-:S04]  /*58e0*/  IADD3 R116, P6, R18, UR21, RZ ;  /* 0x0000001512747c10 */ /* 0x000fc8000ffde0ff */
[----:B------:R-:W-:-:S05]  /*58f0*/  IADD3.X R117, R19, UR4, RZ, P6, !PT ;  /* 0x0000000413757c10 */ /* 0x000fca000b7fe4ff */
[----:B------:R3:W5:Y:S04]  /*5900*/  LDG.E.LTC128B.U16 R88, desc[UR12][R116.64] ;  /* 0x0000000c74587981 */ /* 0x000768000c1e1520 */
.L_x_122:
[----:B------:R-:W-:Y:S05]  /*5910*/  BSYNC B0 ;  /* 0x0000000000007941 */ /* 0x000fea0003800000 */
.L_x_121:
[----:B---3-5:R-:W-:Y:S01]  /*5920*/  IMAD.U32 R117, R88, 0x10000, RZ ;  /* 0x0001000058757824 */ /* 0x028fe200078e00ff */
        /* <DEDUP_REMOVED lines=13> */
.L_x_124:
[----:B------:R-:W-:Y:S05]  /*5a00*/  BSYNC B0 ;  /* 0x0000000000007941 */ /* 0x000fea0003800000 */
.L_x_123:
        /* <DEDUP_REMOVED lines=8> */
[----:B---3--:R-:W-:Y:S01]  /*5a90*/  IMAD.X R117, R11, 0x1, R15, P5 ;  /* 0x000000010b757824 */ /* 0x008fe200028e060f */
[----:B------:R-:W-:-:S13]  /*5aa0*/  ISETP.GT.AND P5, PT, R5, 0x80, P6 ;  /* 0x000000800500780c */ /* 0x000fda00037a4270 */
[----:B------:R-:W-:Y:S05]  /*5ab0*/  @!P5 BRA `(.L_x_126) ;  /* 0x00000000000cd947 */ /* 0x000fea0003800000 */
[----:B------:R-:W-:-:S04]  /*5ac0*/  IADD3 R112, P6, R6, UR19, RZ ;  /* 0x0000001306707c10 */ /* 0x000fc8000ffde0ff */
[----:B------:R-:W-:-:S05]  /*5ad0*/  IADD3.X R113, R7, UR4, RZ, P6, !PT ;  /* 0x0000000407717c10 */ /* 0x000fca000b7fe4ff */
[----:B------:R3:W5:Y:S04]  /*5ae0*/  LDG.E.LTC128B.U16 R88, desc[UR12][R112.64] ;  /* 0x0000000c70587981 */ /* 0x000768000c1e1520 */
.L_x_126:
[----:B------:R-:W-:Y:S05]  /*5af0*/  BSYNC B0 ;  /* 0x0000000000007941 */ /* 0x000fea0003800000 */
.L_x_125:
[----:B---3-5:R-:W-:Y:S01]  /*5b00*/  IMAD.U32 R113, R88, 0x10000, RZ ;  /* 0x0001000058717824 */ /* 0x028fe200078e00ff */
[----:B------:R-:W-:Y:S01]  /*5b10*/  LOP3.LUT P6, RZ, R120, 0x4, RZ, 0xc0, !PT ;  /* 0x0000000478ff7812 */ /* 0x000fe200078cc0ff */
[----:B------:R-:W-:Y:S01]  /*5b20*/  BSSY B0, `(.L_x_127) ;  /* 0x000000d000007945 */ /* 0x000fe20003800000 */
[----:B------:R-:W-:Y:S01]  /*5b30*/  PRMT R60, R88, 0x7610, R60 ;  /* 0x00007610583c7816 */ /* 0x000fe2000000003c */
        /* <DEDUP_REMOVED lines=11> */
.L_x_128:
[----:B------:R-:W-:Y:S05]  /*5bf0*/  BSYNC B0 ;  /* 0x0000000000007941 */ /* 0x000fea0003800000 */
.L_x_127:
        /* <DEDUP_REMOVED lines=15> */
.L_x_130:
[----:B------:R-:W-:Y:S05]  /*5cf0*/  BSYNC B0 ;  /* 0x0000000000007941 */ /* 0x000fea0003800000 */
.L_x_129:
        /* <DEDUP_REMOVED lines=14> */
.L_x_132:
[----:B------:R-:W-:Y:S05]  /*5de0*/  BSYNC B0 ;  /* 0x0000000000007941 */ /* 0x000fea0003800000 */
.L_x_131:
        /* <DEDUP_REMOVED lines=14> */
.L_x_134:
[----:B------:R-:W-:Y:S05]  /*5ed0*/  BSYNC B0 ;  /* 0x0000000000007941 */ /* 0x000fea0003800000 */
.L_x_133:
        /* <DEDUP_REMOVED lines=14> */
.L_x_136:
[----:B------:R-:W-:Y:S05]  /*5fc0*/  BSYNC B0 ;  /* 0x0000000000007941 */ /* 0x000fea0003800000 */
.L_x_135:
        /* <DEDUP_REMOVED lines=14> */
.L_x_138:
[----:B------:R-:W-:Y:S05]  /*60b0*/  BSYNC B0 ;  /* 0x0000000000007941 */ /* 0x000fea0003800000 */
.L_x_137:
        /* <DEDUP_REMOVED lines=14> */
.L_x_140:
[----:B------:R-:W-:Y:S05]  /*61a0*/  BSYNC B0 ;  /* 0x0000000000007941 */ /* 0x000fea0003800000 */
.L_x_139:
        /* <DEDUP_REMOVED lines=14> */
.L_x_142:
[----:B------:R-:W-:Y:S05]  /*6290*/  BSYNC B0 ;  /* 0x0000000000007941 */ /* 0x000fea0003800000 */
.L_x_141:
        /* <DEDUP_REMOVED lines=14> */
.L_x_144:
[----:B------:R-:W-:Y:S05]  /*6380*/  BSYNC B0 ;  /* 0x0000000000007941 */ /* 0x000fea0003800000 */
.L_x_143:
        /* <DEDUP_REMOVED lines=14> */
.L_x_146:
[----:B------:R-:W-:Y:S05]  /*6470*/  BSYNC B0 ;  /* 0x0000000000007941 */ /* 0x000fea0003800000 */
.L_x_145:
        /* <DEDUP_REMOVED lines=14> */
.L_x_148:
[----:B------:R-:W-:Y:S05]  /*6560*/  BSYNC B0 ;  /* 0x0000000000007941 */ /* 0x000fea0003800000 */
.L_x_147:
        /* <DEDUP_REMOVED lines=14> */
.L_x_150:
[----:B------:R-:W-:Y:S05]  /*6650*/  BSYNC B0 ;  /* 0x0000000000007941 */ /* 0x000fea0003800000 */
.L_x_149:
        /* <DEDUP_REMOVED lines=14> */
.L_x_152:
[----:B------:R-:W-:Y:S05]  /*6740*/  BSYNC B0 ;  /* 0x0000000000007941 */ /* 0x000fea0003800000 */
.L_x_151:
        /* <DEDUP_REMOVED lines=14> */
.L_x_154:
[----:B------:R-:W-:Y:S05]  /*6830*/  BSYNC B0 ;  /* 0x0000000000007941 */ /* 0x000fea0003800000 */
.L_x_153:
        /* <DEDUP_REMOVED lines=14> */
.L_x_156:
[----:B------:R-:W-:Y:S05]  /*6920*/  BSYNC B0 ;  /* 0x0000000000007941 */ /* 0x000fea0003800000 */
.L_x_155:
        /* <DEDUP_REMOVED lines=14> */
.L_x_158:
[----:B------:R-:W-:Y:S05]  /*6a10*/  BSYNC B0 ;  /* 0x0000000000007941 */ /* 0x000fea0003800000 */
.L_x_157:
        /* <DEDUP_REMOVED lines=14> */
.L_x_160:
[----:B------:R-:W-:Y:S05]  /*6b00*/  BSYNC B0 ;  /* 0x0000000000007941 */ /* 0x000fea0003800000 */
.L_x_159:
        /* <DEDUP_REMOVED lines=14> */
.L_x_162:
[----:B------:R-:W-:Y:S05]  /*6bf0*/  BSYNC B0 ;  /* 0x0000000000007941 */ /* 0x000fea0003800000 */
.L_x_161:
[----:B---3-5:R-:W-:Y:S01]  /*6c00*/  IMAD.U32 R61, R4, 0x10000, RZ ;  /* 0x00010000043d7824 */ /* 0x028fe200078e00ff */
        /* <DEDUP_REMOVED lines=12> */
.L_x_164:
[----:B------:R-:W-:Y:S05]  /*6cd0*/  BSYNC B0 ;  /* 0x0000000000007941 */ /* 0x000fea0003800000 */
.L_x_163:
        /* <DEDUP_REMOVED lines=13> */
.L_x_166:
[----:B------:R-:W-:Y:S05]  /*6db0*/  BSYNC B0 ;  /* 0x0000000000007941 */ /* 0x000fea0003800000 */
.L_x_165:
        /* <DEDUP_REMOVED lines=13> */
.L_x_168:
[----:B------:R-:W-:Y:S05]  /*6e90*/  BSYNC B0 ;  /* 0x0000000000007941 */ /* 0x000fea0003800000 */
.L_x_167:
        /* <DEDUP_REMOVED lines=13> */
.L_x_170:
[----:B------:R-:W-:Y:S05]  /*6f70*/  BSYNC B0 ;  /* 0x0000000000007941 */ /* 0x000fea0003800000 */
.L_x_169:
        /* <DEDUP_REMOVED lines=13> */
.L_x_172:
[----:B------:R-:W-:Y:S05]  /*7050*/  BSYNC B0 ;  /* 0x0000000000007941 */ /* 0x000fea0003800000 */
.L_x_171:
        /* <DEDUP_REMOVED lines=11> */
[----:B---3--:R-:W-:Y:S05]  /*7110*/  @!P5 BRA `(.L_x_174) ;  /* 0x000000000004d947 */ /* 0x008fea0003800000 */
[----:B------:R3:W5:Y:S02]  /*7120*/  LDG.E.LTC128B.U16 R4, desc[UR12][R6.64] ;  /* 0x0000000c06047981 */ /* 0x000764000c1e1520 */
.L_x_174:
[----:B------:R-:W-:Y:S05]  /*7130*/  BSYNC B0 ;  /* 0x0000000000007941 */ /* 0x000fea0003800000 */
.L_x_173:
        /* <DEDUP_REMOVED lines=13> */
.L_x_176:
[----:B------:R-:W-:Y:S05]  /*7210*/  BSYNC B0 ;  /* 0x0000000000007941 */ /* 0x000fea0003800000 */
.L_x_175:
        /* <DEDUP_REMOVED lines=9> */
[----:B---3--:R-:W-:Y:S02]  /*72b0*/  IADD3.X R7, R19, UR4, RZ, P5, !PT ;  /* 0x0000000413077c10 */ /* 0x008fe4000affe4ff */
[----:B------:R-:W-:-:S13]  /*72c0*/  ISETP.GT.AND P5, PT, R5, 0x88, P0 ;  /* 0x000000880500780c */ /* 0x000fda00007a4270 */
[----:B------:R-:W-:Y:S05]  /*72d0*/  @!P5 BRA `(.L_x_178) ;  /* 0x000000000004d947 */ /* 0x000fea0003800000 */
[----:B------:R3:W5:Y:S02]  /*72e0*/  LDG.E.LTC128B.U16 R4, desc[UR12][R6.64] ;  /* 0x0000000c06047981 */ /* 0x000764000c1e1520 */
.L_x_178:
[----:B------:R-:W-:Y:S05]  /*72f0*/  BSYNC B0 ;  /* 0x0000000000007941 */ /* 0x000fea0003800000 */
.L_x_177:
[----:B---3-5:R-:W-:Y:S01]  /*7300*/  IMAD.U32 R7, R4, 0x10000, RZ ;  /* 0x0001000004077824 */ /* 0x028fe200078e00ff */
[----:B------:R-:W-:Y:S03]  /*7310*/  BSSY B0, `(.L_x_179) ;  /* 0x000000d000007945 */ /* 0x000fe60003800000 */
[----:B------:R-:W-:-:S04]  /*7320*/  FMUL R6, R7, R2 ;  /* 0x0000000207067220 */ /* 0x000fc80000400000 */
[----:B------:R-:W-:-:S05]  /*7330*/  FFMA R6, R87, R0, R6 ;  /* 0x0000000057067223 */ /* 0x000fca0000000006 */
[----:B------:R-:W-:-:S04]  /*7340*/  F2FP.BF16.F32.PACK_AB R6, RZ, R6 ;  /* 0x00000006ff06723e */ /* 0x000fc800000010ff */
[----:B------:R-:W-:-:S05]  /*7350*/  PRMT R11, R6, 0x7610, R11 ;  /* 0x00007610060b7816 */ /* 0x000fca000000000b */
        /* <DEDUP_REMOVED lines=8> */
.L_x_180:
[----:B------:R-:W-:Y:S05]  /*73e0*/  BSYNC B0 ;  /* 0x0000000000007941 */ /* 0x000fea0003800000 */
.L_x_179:
        /* <DEDUP_REMOVED lines=11> */
[----:B0-----:R-:W-:-:S04]  /*74a0*/  IADD3 R18, P6, R16, UR21, RZ ;  /* 0x0000001510127c10 */ /* 0x001fc8000ffde0ff */
[----:B------:R-:W-:-:S05]  /*74b0*/  IADD3.X R19, R17, UR4, RZ, P6, !PT ;  /* 0x0000000411137c10 */ /* 0x000fca000b7fe4ff */
[----:B------:R3:W5:Y:S04]  /*74c0*/  LDG.E.LTC128B.U16 R4, desc[UR12][R18.64] ;  /* 0x0000000c12047981 */ /* 0x000768000c1e1520 */
.L_x_182:
[----:B------:R-:W-:Y:S05]  /*74d0*/  BSYNC B0 ;  /* 0x0000000000007941 */ /* 0x000fea0003800000 */
.L_x_181:
[----:B0--3-5:R-:W-:Y:S01]  /*74e0*/  IMAD.U32 R19, R4, 0x10000, RZ ;  /* 0x0001000004137824 */ /* 0x029fe200078e00ff */
[----:B------:R-:W-:Y:S01]  /*74f0*/  ISETP.GT.AND P4, PT, R5, 0xc8, P4 ;  /* 0x000000c80500780c */ /* 0x000fe20002784270 */
[----:B------:R-:W-:Y:S02]  /*7500*/  BSSY B0, `(.L_x_183) ;  /* 0x000000b000007945 */ /* 0x000fe40003800000 */
[----:B------:R-:W-:-:S04]  /*7510*/  FMUL R12, R19, R2 ;  /* 0x00000002130c7220 */ /* 0x000fc80000400000 */
[----:B------:R-:W-:-:S05]  /*7520*/  FFMA R12, R25, R0, R12 ;  /* 0x00000000190c7223 */ /* 0x000fca000000000c */
[----:B------:R-:W-:-:S05]  /*7530*/  F2FP.BF16.F32.PACK_AB R12, RZ, R12 ;  /* 0x0000000cff0c723e */ /* 0x000fca00000010ff */
[----:B------:R0:W-:Y:S01]  /*7540*/  @P5 STG.E.U16 desc[UR12][R60.64], R12 ;  /* 0x0000000c3c005986 */ /* 0x0001e2000c10150c */
[----:B------:R-:W-:-:S05]  /*7550*/  IADD3 R18, P5, R20, R13, RZ ;  /* 0x0000000d14127210 */ /* 0x000fca0007fbe0ff */
[----:B------:R-:W-:Y:S01]  /*7560*/  IMAD.X R19, R21, 0x1, R15, P5 ;  /* 0x0000000115137824 */ /* 0x000fe200028e060f */
[----:B------:R-:W-:Y:S07]  /*7570*/  @!P4 BRA `(.L_x_184) ;  /* 0x00000000000cc947 */ /* 0x000fee0003800000 */
[----:B0-----:R-:W-:-:S04]  /*7580*/  IADD3 R12, P5, R56, UR22, RZ ;  /* 0x00000016380c7c10 */ /* 0x001fc8000ffbe0ff */
[----:B------:R-:W-:-:S05]  /*7590*/  IADD3.X R13, R57, UR4, RZ, P5, !PT ;  /* 0x00000004390d7c10 */ /* 0x000fca000affe4ff */
[----:B------:R3:W5:Y:S04]  /*75a0*/  LDG.E.LTC128B.U16 R4, desc[UR12][R12.64] ;  /* 0x0000000c0c047981 */ /* 0x000768000c1e1520 */
.L_x_184:
[----:B------:R-:W-:Y:S05]  /*75b0*/  BSYNC B0 ;  /* 0x0000000000007941 */ /* 0x000fea0003800000 */
.L_x_183:
        /* <DEDUP_REMOVED lines=11> */
[----:B0-----:R-:W-:-:S04]  /*7670*/  IADD3 R12, P5, R56, UR21, RZ ;  /* 0x00000015380c7c10 */ /* 0x001fc8000ffbe0ff */
[----:B------:R-:W-:-:S05]  /*7680*/  IADD3.X R13, R57, UR4, RZ, P5, !PT ;  /* 0x00000004390d7c10 */ /* 0x000fca000affe4ff */
[----:B------:R3:W5:Y:S04]  /*7690*/  LDG.E.LTC128B.U16 R4, desc[UR12][R12.64] ;  /* 0x0000000c0c047981 */ /* 0x000768000c1e1520 */
.L_x_186:
[----:B------:R-:W-:Y:S05]  /*76a0*/  BSYNC B0 ;  /* 0x0000000000007941 */ /* 0x000fea0003800000 */
.L_x_185:
[----:B-----5:R-:W-:Y:S01]  /*76b0*/  IMAD.U32 R3, R4, 0x10000, RZ ;  /* 0x0001000004037824 */ /* 0x020fe200078e00ff */
[----:B------:R-:W-:Y:S01]  /*76c0*/  LOP3.LUT P5, RZ, R120, 0x4, RZ, 0xc0, !PT ;  /* 0x0000000478ff7812 */ /* 0x000fe200078ac0ff */
[----:B------:R-:W-:Y:S02]  /*76d0*/  BSSY B0, `(.L_x_187) ;  /* 0x000000c000007945 */ /* 0x000fe40003800000 */
[----:B0--3--:R-:W-:-:S04]  /*76e0*/  FMUL R12, R3, R2 ;  /* 0x00000002030c7220 */ /* 0x009fc80000400000 */
[----:B------:R-:W-:-:S05]  /*76f0*/  FFMA R12, R27, R0, R12 ;  /* 0x000000001b0c7223 */ /* 0x000fca000000000c */
[----:B------:R-:W-:-:S05]  /*7700*/  F2FP.BF16.F32.PACK_AB R12, RZ, R12 ;  /* 0x0000000cff0c723e */ /* 0x000fca00000010ff */
[----:B------:R0:W-:Y:S01]  /*7710*/  @P4 STG.E.U16 desc[UR12][R22.64], R12 ;  /* 0x0000000c16004986 */ /* 0x0001e2000c10150c */
[----:B------:R-:W-:-:S05]  /*7720*/  IADD3 R18, P4, R8, R89, RZ ;  /* 0x0000005908127210 */ /* 0x000fca0007f9e0ff */
[----:B------:R-:W-:Y:S01]  /*7730*/  IMAD.X R19, R9, 0x1, R15, P4 ;  /* 0x0000000109137824 */ /* 0x000fe200020e060f */
[----:B------:R-:W-:-:S13]  /*7740*/  ISETP.GT.AND P4, PT, R5, 0xc0, P5 ;  /* 0x000000c00500780c */ /* 0x000fda0002f84270 */
[----:B0-----:R-:W-:Y:S05]  /*7750*/  @!P4 BRA `(.L_x_188) ;  /* 0x00000000000cc947 */ /* 0x001fea0003800000 */
[----:B------:R-:W-:-:S04]  /*7760*/  IADD3 R12, P5, R16, UR20, RZ ;  /* 0x00000014100c7c10 */ /* 0x000fc8000ffbe0ff */
[----:B------:R-:W-:-:S05]  /*7770*/  IADD3.X R13, R17, UR4, RZ, P5, !PT ;  /* 0x00000004110d7c10 */ /* 0x000fca000affe4ff */
[----:B------:R0:W5:Y:S04]  /*7780*/  LDG.E.LTC128B.U16 R4, desc[UR12][R12.64] ;  /* 0x0000000c0c047981 */ /* 0x000168000c1e1520 */
.L_x_188:
[----:B------:R-:W-:Y:S05]  /*7790*/  BSYNC B0 ;  /* 0x0000000000007941 */ /* 0x000fea0003800000 */
.L_x_187:
        /* <DEDUP_REMOVED lines=14> */
.L_x_190:
[----:B------:R-:W-:Y:S05]  /*7880*/  BSYNC B0 ;  /* 0x0000000000007941 */ /* 0x000fea0003800000 */
.L_x_189:
[----:B-----5:R-:W-:Y:S01]  /*7890*/  IMAD.U32 R3, R4, 0x10000, RZ ;  /* 0x0001000004037824 */ /* 0x020fe200078e00ff */
[----:B------:R-:W-:Y:S01]  /*78a0*/  LOP3.LUT P5, RZ, R120, 0x4, RZ, 0xc0, !PT ;  /* 0x0000000478ff7812 */ /* 0x000fe200078ac0ff */
[----:B------:R-:W-:Y:S02]  /*78b0*/  BSSY B0, `(.L_x_191) ;  /* 0x000000c000007945 */ /* 0x000fe40003800000 */
[----:B---3--:R-:W-:-:S04]  /*78c0*/  FMUL R6, R3, R2 ;  /* 0x0000000203067220 */ /* 0x008fc80000400000 */
[----:B------:R-:W-:-:S05]  /*78d0*/  FFMA R6, R29, R0, R6 ;  /* 0x000000001d067223 */ /* 0x000fca0000000006 */
[----:B------:R-:W-:-:S05]  /*78e0*/  F2FP.BF16.F32.PACK_AB R6, RZ, R6 ;  /* 0x00000006ff06723e */ /* 0x000fca00000010ff */
[----:B------:R3:W-:Y:S01]  /*78f0*/  @P4 STG.E.U16 desc[UR12][R10.64], R6 ;  /* 0x000000060a004986 */ /* 0x0007e2000c10150c */
[----:B0-----:R-:W-:-:S05]  /*7900*/  IADD3 R12, P4, R20, R123, RZ ;  /* 0x0000007b140c7210 */ /* 0x001fca0007f9e0ff */
[----:B------:R-:W-:Y:S01]  /*7910*/  IMAD.X R13, R21, 0x1, R15, P4 ;  /* 0x00000001150d7824 */ /* 0x000fe200020e060f */
[----:B------:R-:W-:-:S13]  /*7920*/  ISETP.GT.AND P4, PT, R5, 0xc8, P5 ;  /* 0x000000c80500780c */ /* 0x000fda0002f84270 */
[----:B---3--:R-:W-:Y:S05]  /*7930*/  @!P4 BRA `(.L_x_192) ;  /* 0x00000000000cc947 */ /* 0x008fea0003800000 */
[----:B------:R-:W-:-:S04]  /*7940*/  IADD3 R6, P5, R56, UR20, RZ ;  /* 0x0000001438067c10 */ /* 0x000fc8000ffbe0ff */
[----:B------:R-:W-:-:S05]  /*7950*/  IADD3.X R7, R57, UR4, RZ, P5, !PT ;  /* 0x0000000439077c10 */ /* 0x000fca000affe4ff */
[----:B------:R0:W5:Y:S04]  /*7960*/  LDG.E.LTC128B.U16 R4, desc[UR12][R6.64] ;  /* 0x0000000c06047981 */ /* 0x000168000c1e1520 */
.L_x_192:
[----:B------:R-:W-:Y:S05]  /*7970*/  BSYNC B0 ;  /* 0x0000000000007941 */ /* 0x000fea0003800000 */
.L_x_191:
[----:B-----5:R-:W-:Y:S01]  /*7980*/  IMAD.U32 R3, R4, 0x10000, RZ ;  /* 0x0001000004037824 */ /* 0x020fe200078e00ff */
        /* <DEDUP_REMOVED lines=12> */
.L_x_194:
[----:B------:R-:W-:Y:S05]  /*7a50*/  BSYNC B0 ;  /* 0x0000000000007941 */ /* 0x000fea0003800000 */
.L_x_193:
        /* <DEDUP_REMOVED lines=14> */
.L_x_196:
[----:B------:R-:W-:Y:S05]  /*7b40*/  BSYNC B0 ;  /* 0x0000000000007941 */ /* 0x000fea0003800000 */
.L_x_195:
        /* <DEDUP_REMOVED lines=14> */
.L_x_198:
[----:B------:R-:W-:Y:S05]  /*7c30*/  BSYNC B0 ;  /* 0x0000000000007941 */ /* 0x000fea0003800000 */
.L_x_197:
        /* <DEDUP_REMOVED lines=14> */
.L_x_200:
[----:B------:R-:W-:Y:S05]  /*7d20*/  BSYNC B0 ;  /* 0x0000000000007941 */ /* 0x000fea0003800000 */
.L_x_199:
        /* <DEDUP_REMOVED lines=13> */
.L_x_202:
[----:B------:R-:W-:Y:S05]  /*7e00*/  BSYNC B0 ;  /* 0x0000000000007941 */ /* 0x000fea0003800000 */
.L_x_201:
        /* <DEDUP_REMOVED lines=14> */
.L_x_204:
[----:B------:R-:W-:Y:S05]  /*7ef0*/  BSYNC B0 ;  /* 0x0000000000007941 */ /* 0x000fea0003800000 */
.L_x_203:
        /* <DEDUP_REMOVED lines=14> */
.L_x_206:
[----:B------:R-:W-:Y:S05]  /*7fe0*/  BSYNC B0 ;  /* 0x0000000000007941 */ /* 0x000fea0003800000 */
.L_x_205:
        /* <DEDUP_REMOVED lines=14> */
.L_x_208:
[----:B------:R-:W-:Y:S05]  /*80d0*/  BSYNC B0 ;  /* 0x0000000000007941 */ /* 0x000fea0003800000 */
.L_x_207:
        /* <DEDUP_REMOVED lines=13> */
.L_x_210:
[----:B------:R-:W-:Y:S05]  /*81b0*/  BSYNC B0 ;  /* 0x0000000000007941 */ /* 0x000fea0003800000 */
.L_x_209:
        /* <DEDUP_REMOVED lines=14> */
.L_x_212:
[----:B------:R-:W-:Y:S05]  /*82a0*/  BSYNC B0 ;  /* 0x0000000000007941 */ /* 0x000fea0003800000 */
.L_x_211:
        /* <DEDUP_REMOVED lines=14> */
.L_x_214:
[----:B------:R-:W-:Y:S05]  /*8390*/  BSYNC B0 ;  /* 0x0000000000007941 */ /* 0x000fea0003800000 */
.L_x_213:
[----:B-----5:R-:W-:Y:S01]  /*83a0*/  IMAD.U32 R3, R4, 0x10000, RZ ;  /* 0x0001000004037824 */ /* 0x020fe200078e00ff */
[----:B------:R-:W-:Y:S01]  /*83b0*/  LOP3.LUT P5, RZ, R120, 0x100, RZ, 0xc0, !PT ;  /* 0x0000010078ff7812 */ /* 0x000fe200078ac0ff */
[----:B------:R-:W-:Y:S02]  /*83c0*/  BSSY B0, `(.L_x_215) ;  /* 0x000000a000007945 */ /* 0x000fe40003800000 */
[----:B0--3--:R-:W-:-:S04]  /*83d0*/  FMUL R6, R3, R2 ;  /* 0x0000000203067220 */ /* 0x009fc80000400000 */
[----:B------:R-:W-:-:S05]  /*83e0*/  FFMA R6, R41, R0, R6 ;  /* 0x0000000029067223 */ /* 0x000fca0000000006 */
[----:B------:R-:W-:-:S05]  /*83f0*/  F2FP.BF16.F32.PACK_AB R6, RZ, R6 ;  /* 0x00000006ff06723e */ /* 0x000fca00000010ff */
[----:B------:R0:W-:Y:S01]  /*8400*/  @P4 STG.E.U16 desc[UR12][R22.64], R6 ;  /* 0x0000000616004986 */ /* 0x0001e2000c10150c */
[----:B------:R-:W-:-:S13]  /*8410*/  ISETP.GT.AND P4, PT, R5, 0xc8, P5 ;  /* 0x000000c80500780c */ /* 0x000fda0002f84270 */
[----:B0-----:R-:W-:Y:S05]  /*8420*/  @!P4 BRA `(.L_x_216) ;  /* 0x00000000000cc947 */ /* 0x001fea0003800000 */
[----:B------:R-:W-:-:S04]  /*8430*/  IADD3 R6, P5, R56, UR14, RZ ;  /* 0x0000000e38067c10 */ /* 0x000fc8000ffbe0ff */
[----:B------:R-:W-:-:S05]  /*8440*/  IADD3.X R7, R57, UR4, RZ, P5, !PT ;  /* 0x0000000439077c10 */ /* 0x000fca000affe4ff */
[----:B------:R0:W5:Y:S04]  /*8450*/  LDG.E.LTC128B.U16 R4, desc[UR12][R6.64] ;  /* 0x0000000c06047981 */ /* 0x000168000c1e1520 */
.L_x_216:
[----:B------:R-:W-:Y:S05]  /*8460*/  BSYNC B0 ;  /* 0x0000000000007941 */ /* 0x000fea0003800000 */
.L_x_215:
[----:B-----5:R-:W-:Y:S01]  /*8470*/  IMAD.U32 R3, R4, 0x10000, RZ ;  /* 0x0001000004037824 */ /* 0x020fe200078e00ff */
[----:B------:R-:W-:Y:S03]  /*8480*/  BSSY B0, `(.L_x_217) ;  /* 0x000000a000007945 */ /* 0x000fe60003800000 */
[----:B------:R-:W-:-:S04]  /*8490*/  FMUL R3, R3, R2 ;  /* 0x0000000203037220 */ /* 0x000fc80000400000 */
[----:B------:R-:W-:-:S05]  /*84a0*/  FFMA R3, R42, R0, R3 ;  /* 0x000000002a037223 */ /* 0x000fca0000000003 */
[----:B------:R-:W-:-:S05]  /*84b0*/  F2FP.BF16.F32.PACK_AB R3, RZ, R3 ;  /* 0x00000003ff03723e */ /* 0x000fca00000010ff */
[----:B------:R3:W-:Y:S01]  /*84c0*/  @P4 STG.E.U16 desc[UR12][R10.64], R3 ;  /* 0x000000030a004986 */ /* 0x0007e2000c10150c */
[----:B------:R-:W-:-:S13]  /*84d0*/  ISETP.GT.AND P4, PT, R5, 0xc8, P6 ;  /* 0x000000c80500780c */ /* 0x000fda0003784270 */
[----:B---3--:R-:W-:Y:S05]  /*84e0*/  @!P4 BRA `(.L_x_218) ;  /* 0x00000000000cc947 */ /* 0x008fea0003800000 */
[----:B0-----:R-:W-:-:S04]  /*84f0*/  IADD3 R6, P5, R56, UR11, RZ ;  /* 0x0000000b38067c10 */ /* 0x001fc8000ffbe0ff */
[----:B------:R-:W-:-:S05]  /*8500*/  IADD3.X R7, R57, UR4, RZ, P5, !PT ;  /* 0x0000000439077c10 */ /* 0x000fca000affe4ff */
[----:B------:R3:W5:Y:S04]  /*8510*/  LDG.E.LTC128B.U16 R4, desc[UR12][R6.64] ;  /* 0x0000000c06047981 */ /* 0x000768000c1e1520 */
.L_x_218:
[----:B------:R-:W-:Y:S05]  /*8520*/  BSYNC B0 ;  /* 0x0000000000007941 */ /* 0x000fea0003800000 */
.L_x_217:
        /* <DEDUP_REMOVED lines=14> */
.L_x_220:
[----:B------:R-:W-:Y:S05]  /*8610*/  BSYNC B0 ;  /* 0x0000000000007941 */ /* 0x000fea0003800000 */
.L_x_219:
        /* <DEDUP_REMOVED lines=14> */
.L_x_222:
[----:B------:R-:W-:Y:S05]  /*8700*/  BSYNC B0 ;  /* 0x0000000000007941 */ /* 0x000fea0003800000 */
.L_x_221:
[----:B-----5:R-:W-:Y:S01]  /*8710*/  IMAD.U32 R3, R4, 0x10000, RZ ;  /* 0x0001000004037824 */ /* 0x020fe200078e00ff */
[----:B------:R-:W-:Y:S01]  /*8720*/  LOP3.LUT P5, RZ, R120, 0x200, RZ, 0xc0, !PT ;  /* 0x0000020078ff7812 */ /* 0x000fe200078ac0ff */
[----:B------:R-:W-:Y:S02]  /*8730*/  BSSY B0, `(.L_x_223) ;  /* 0x000000a000007945 */ /* 0x000fe40003800000 */
[----:B0--3--:R-:W-:Y:S01]  /*8740*/  FMUL R6, R3, R2 ;  /* 0x0000000203067220 */ /* 0x009fe20000400000 */
[----:B------:R-:W-:-:S03]  /*8750*/  ISETP.GT.AND P5, PT, R5, 0xc8, P5 ;  /* 0x000000c80500780c */ /* 0x000fc60002fa4270 */
[----:B------:R-:W-:-:S05]  /*8760*/  FFMA R6, R45, R0, R6 ;  /* 0x000000002d067223 */ /* 0x000fca0000000006 */
[----:B------:R-:W-:-:S05]  /*8770*/  F2FP.BF16.F32.PACK_AB R6, RZ, R6 ;  /* 0x00000006ff06723e */ /* 0x000fca00000010ff */
[----:B------:R0:W-:Y:S01]  /*8780*/  @P4 STG.E.U16 desc[UR12][R12.64], R6 ;  /* 0x000000060c004986 */ /* 0x0001e2000c10150c */
[----:B------:R-:W-:Y:S05]  /*8790*/  @!P5 BRA `(.L_x_224) ;  /* 0x00000000000cd947 */ /* 0x000fea0003800000 */
[----:B0-----:R-:W-:-:S04]  /*87a0*/  IADD3 R6, P4, R56, UR10, RZ ;  /* 0x0000000a38067c10 */ /* 0x001fc8000ff9e0ff */
[----:B------:R-:W-:-:S05]  /*87b0*/  IADD3.X R7, R57, UR4, RZ, P4, !PT ;  /* 0x0000000439077c10 */ /* 0x000fca000a7fe4ff */
[----:B------:R3:W5:Y:S04]  /*87c0*/  LDG.E.LTC128B.U16 R4, desc[UR12][R6.64] ;  /* 0x0000000c06047981 */ /* 0x000768000c1e1520 */
.L_x_224:
[----:B------:R-:W-:Y:S05]  /*87d0*/  BSYNC B0 ;  /* 0x0000000000007941 */ /* 0x000fea0003800000 */
.L_x_223:
[----:B-----5:R-:W-:Y:S01]  /*87e0*/  IMAD.U32 R3, R4, 0x10000, RZ ;  /* 0x0001000004037824 */ /* 0x020fe200078e00ff */
[----:B0--3--:R-:W-:Y:S01]  /*87f0*/  IADD3 R6, P4, R20, R101, RZ ;  /* 0x0000006514067210 */ /* 0x009fe20007f9e0ff */
[----:B------:R-:W-:Y:S01]  /*8800*/  BSSY B0, `(.L_x_225) ;  /* 0x000000b000007945 */ /* 0x000fe20003800000 */
[----:B------:R-:W-:Y:S01]  /*8810*/  ISETP.GT.AND P6, PT, R5, 0xc8, P6 ;  /* 0x000000c80500780c */ /* 0x000fe200037c4270 */
[----:B------:R-:W-:Y:S02]  /*8820*/  FMUL R3, R3, R2 ;  /* 0x0000000203037220 */ /* 0x000fe40000400000 */
[----:B------:R-:W-:Y:S02]  /*8830*/  IMAD.X R7, R21, 0x1, R15, P4 ;  /* 0x0000000115077824 */ /* 0x000fe400020e060f */
[----:B------:R-:W-:-:S05]  /*8840*/  FFMA R3, R46, R0, R3 ;  /* 0x000000002e037223 */ /* 0x000fca0000000003 */
[----:B------:R-:W-:-:S05]  /*8850*/  F2FP.BF16.F32.PACK_AB R3, RZ, R3 ;  /* 0x00000003ff03723e */ /* 0x000fca00000010ff */
[----:B------:R0:W-:Y:S01]  /*8860*/  @P5 STG.E.U16 desc[UR12][R6.64], R3 ;  /* 0x0000000306005986 */ /* 0x0001e2000c10150c */
[----:B------:R-:W-:Y:S05]  /*8870*/  @!P6 BRA `(.L_x_226) ;  /* 0x00000000000ce947 */ /* 0x000fea0003800000 */
[----:B0-----:R-:W-:-:S04]  /*8880*/  IADD3 R6, P4, R56, UR9, RZ ;  /* 0x0000000938067c10 */ /* 0x001fc8000ff9e0ff */
[----:B------:R-:W-:-:S05]  /*8890*/  IADD3.X R7, R57, UR4, RZ, P4, !PT ;  /* 0x0000000439077c10 */ /* 0x000fca000a7fe4ff */
[----:B------:R3:W5:Y:S04]  /*88a0*/  LDG.E.LTC128B.U16 R4, desc[UR12][R6.64] ;  /* 0x0000000c06047981 */ /* 0x000768000c1e1520 */
.L_x_226:
[----:B------:R-:W-:Y:S05]  /*88b0*/  BSYNC B0 ;  /* 0x0000000000007941 */ /* 0x000fea0003800000 */
.L_x_225:
[----:B0----5:R-:W-:Y:S01]  /*88c0*/  IMAD.U32 R3, R4, 0x10000, RZ ;  /* 0x0001000004037824 */ /* 0x021fe200078e00ff */
[----:B------:R-:W-:Y:S01]  /*88d0*/  ISETP.GT.AND P4, PT, R5, 0xc0, P3 ;  /* 0x000000c00500780c */ /* 0x000fe20001f84270 */
[----:B------:R-:W-:Y:S02]  /*88e0*/  BSSY B0, `(.L_x_227) ;  /* 0x000000b000007945 */ /* 0x000fe40003800000 */
[----:B---3--:R-:W-:-:S04]  /*88f0*/  FMUL R6, R3, R2 ;  /* 0x0000000203067220 */ /* 0x008fc80000400000 */
[----:B------:R-:W-:Y:S01]  /*8900*/  FFMA R47, R47, R0, R6 ;  /* 0x000000002f2f7223 */ /* 0x000fe20000000006 */
[----:B------:R-:W-:-:S04]  /*8910*/  IADD3 R6, P5, R20, R103, RZ ;  /* 0x0000006714067210 */ /* 0x000fc80007fbe0ff */
[----:B------:R-:W-:Y:S01]  /*8920*/  F2FP.BF16.F32.PACK_AB R47, RZ, R47 ;  /* 0x0000002fff2f723e */ /* 0x000fe200000010ff */
[----:B------:R-:W-:-:S05]  /*8930*/  IMAD.X R7, R21, 0x1, R15, P5 ;  /* 0x0000000115077824 */ /* 0x000fca00028e060f */
[----:B------:R0:W-:Y:S01]  /*8940*/  @P6 STG.E.U16 desc[UR12][R6.64], R47 ;  /* 0x0000002f06006986 */ /* 0x0001e2000c10150c */
[----:B------:R-:W-:Y:S05]  /*8950*/  @!P4 BRA `(.L_x_228) ;  /* 0x00000000000cc947 */ /* 0x000fea0003800000 */
[----:B0-----:R-:W-:-:S04]  /*8960*/  IADD3 R6, P5, R16, UR8, RZ ;  /* 0x0000000810067c10 */ /* 0x001fc8000ffbe0ff */
[----:B------:R-:W-:-:S05]  /*8970*/  IADD3.X R7, R17, UR4, RZ, P5, !PT ;  /* 0x0000000411077c10 */ /* 0x000fca000affe4ff */
[----:B------:R3:W5:Y:S04]  /*8980*/  LDG.E.LTC128B.U16 R4, desc[UR12][R6.64] ;  /* 0x0000000c06047981 */ /* 0x000768000c1e1520 */
.L_x_228:
[----:B------:R-:W-:Y:S05]  /*8990*/  BSYNC B0 ;  /* 0x0000000000007941 */ /* 0x000fea0003800000 */
.L_x_227:
        /* <DEDUP_REMOVED lines=13> */
.L_x_230:
[----:B------:R-:W-:Y:S05]  /*8a70*/  BSYNC B0 ;  /* 0x0000000000007941 */ /* 0x000fea0003800000 */
.L_x_229:
        /* <DEDUP_REMOVED lines=13> */
.L_x_232:
[----:B------:R-:W-:Y:S05]  /*8b50*/  BSYNC B0 ;  /* 0x0000000000007941 */ /* 0x000fea0003800000 */
.L_x_231:
        /* <DEDUP_REMOVED lines=13> */
.L_x_234:
[----:B------:R-:W-:Y:S05]  /*8c30*/  BSYNC B0 ;  /* 0x0000000000007941 */ /* 0x000fea0003800000 */
.L_x_233:
        /* <DEDUP_REMOVED lines=13> */
.L_x_236:
[----:B------:R-:W-:Y:S05]  /*8d10*/  BSYNC B0 ;  /* 0x0000000000007941 */ /* 0x000fea0003800000 */
.L_x_235:
[----:B-----5:R-:W-:Y:S01]  /*8d20*/  IMAD.U32 R3, R4, 0x10000, RZ ;  /* 0x0001000004037824 */ /* 0x020fe200078e00ff */
[----:B0--3--:R-:W-:Y:S01]  /*8d30*/  IADD3 R6, P4, R8, R109, RZ ;  /* 0x0000006d08067210 */ /* 0x009fe20007f9e0ff */
[----:B------:R-:W-:Y:S01]  /*8d40*/  BSSY B0, `(.L_x_237) ;  /* 0x000000b000007945 */ /* 0x000fe20003800000 */
[----:B------:R-:W-:Y:S01]  /*8d50*/  ISETP.GT.AND P2, PT, R5, 0xc0, P0 ;  /* 0x000000c00500780c */ /* 0x000fe20000744270 */
[----:B------:R-:W-:Y:S02]  /*8d60*/  FMUL R3, R3, R2 ;  /* 0x0000000203037220 */ /* 0x000fe40000400000 */
[----:B------:R-:W-:Y:S01]  /*8d70*/  IMAD.X R7, R9, 0x1, R15, P4 ;  /* 0x0000000109077824 */ /* 0x000fe200020e060f */
[----:B------:R-:W-:Y:S01]  /*8d80*/  IADD3 R10, P4, R16, UR5, RZ ;  /* 0x00000005100a7c10 */ /* 0x000fe2000ff9e0ff */
[----:B------:R-:W-:-:S03]  /*8d90*/  FFMA R3, R52, R0, R3 ;  /* 0x0000000034037223 */ /* 0x000fc60000000003 */
[----:B------:R-:W-:Y:S02]  /*8da0*/  IADD3.X R11, R17, UR4, RZ, P4, !PT ;  /* 0x00000004110b7c10 */ /* 0x000fe4000a7fe4ff */
[----:B------:R-:W-:-:S05]  /*8db0*/  F2FP.BF16.F32.PACK_AB R3, RZ, R3 ;  /* 0x00000003ff03723e */ /* 0x000fca00000010ff */
[----:B------:R0:W-:Y:S01]  /*8dc0*/  @P3 STG.E.U16 desc[UR12][R6.64], R3 ;  /* 0x0000000306003986 */ /* 0x0001e2000c10150c */
[----:B------:R-:W-:Y:S05]  /*8dd0*/  @!P2 BRA `(.L_x_238) ;  /* 0x000000000004a947 */ /* 0x000fea0003800000 */
[----:B------:R3:W5:Y:S02]  /*8de0*/  LDG.E.LTC128B.U16 R4, desc[UR12][R10.64] ;  /* 0x0000000c0a047981 */ /* 0x000764000c1e1520 */
.L_x_238:
[----:B------:R-:W-:Y:S05]  /*8df0*/  BSYNC B0 ;  /* 0x0000000000007941 */ /* 0x000fea0003800000 */
.L_x_237:
[C---:B0----5:R-:W-:Y:S01]  /*8e00*/  IMAD.U32 R3, R4.reuse, 0x10000, RZ ;  /* 0x0001000004037824 */ /* 0x061fe200078e00ff */
[----:B------:R-:W-:Y:S01]  /*8e10*/  ISETP.GT.AND P1, PT, R5, 0xc8, P1 ;  /* 0x000000c80500780c */ /* 0x000fe20000f24270 */
[----:B------:R-:W-:Y:S02]  /*8e20*/  BSSY B0, `(.L_x_239) ;  /* 0x000000c000007945 */ /* 0x000fe40003800000 */
[----:B------:R-:W-:Y:S01]  /*8e30*/  FMUL R6, R3, R2 ;  /* 0x0000000203067220 */ /* 0x000fe20000400000 */
[----:B------:R-:W-:-:S03]  /*8e40*/  PRMT R3, R4, 0x7610, R3 ;  /* 0x0000761004037816 */ /* 0x000fc60000000003 */
        /* <DEDUP_REMOVED lines=9> */
.L_x_240:
[----:B------:R-:W-:Y:S05]  /*8ee0*/  BSYNC B0 ;  /* 0x0000000000007941 */ /* 0x000fea0003800000 */
.L_x_239:
[----:B0----5:R-:W-:Y:S01]  /*8ef0*/  IMAD.U32 R7, R3, 0x10000, RZ ;  /* 0x0001000003077824 */ /* 0x021fe200078e00ff */
[----:B------:R-:W-:Y:S01]  /*8f00*/  IADD3 R4, P2, R20, R109, RZ ;  /* 0x0000006d14047210 */ /* 0x000fe20007f5e0ff */
[----:B------:R-:W-:Y:S01]  /*8f10*/  BSSY B0, `(.L_x_241) ;  /* 0x000000c000007945 */ /* 0x000fe20003800000 */
[----:B------:R-:W-:Y:S01]  /*8f20*/  ISETP.GT.AND P0, PT, R5, 0xc8, P0 ;  /* 0x000000c80500780c */ /* 0x000fe20000704270 */
[----:B------:R-:W-:Y:S02]  /*8f30*/  FMUL R7, R7, R2 ;  /* 0x0000000207077220 */ /* 0x000fe40000400000 */
[----:B------:R-:W-:Y:S01]  /*8f40*/  IMAD.X R5, R21, 0x1, R15, P2 ;  /* 0x0000000115057824 */ /* 0x000fe200010e060f */
[----:B------:R-:W-:Y:S01]  /*8f50*/  IADD3 R6, P2, R56, UR5, RZ ;  /* 0x0000000538067c10 */ /* 0x000fe2000ff5e0ff */
[----:B------:R-:W-:-:S05]  /*8f60*/  FFMA R7, R54, R0, R7 ;  /* 0x0000000036077223 */ /* 0x000fca0000000007 */
[----:B------:R-:W-:-:S04]  /*8f70*/  F2FP.BF16.F32.PACK_AB R7, RZ, R7 ;  /* 0x00000007ff07723e */ /* 0x000fc800000010ff */
[----:B------:R-:W-:Y:S02]  /*8f80*/  PRMT R8, R7, 0x7610, R8 ;  /* 0x0000761007087816 */ /* 0x000fe40000000008 */
[----:B------:R-:W-:-:S03]  /*8f90*/  IADD3.X R7, R57, UR4, RZ, P2, !PT ;  /* 0x0000000439077c10 */ /* 0x000fc600097fe4ff */
[----:B------:R0:W-:Y:S01]  /*8fa0*/  @P1 STG.E.U16 desc[UR12][R4.64], R8 ;  /* 0x0000000804001986 */ /* 0x0001e2000c10150c */
[----:B------:R-:W-:Y:S05]  /*8fb0*/  @!P0 BRA `(.L_x_242) ;  /* 0x0000000000048947 */ /* 0x000fea0003800000 */
[----:B------:R0:W5:Y:S02]  /*8fc0*/  LDG.E.LTC128B.U16 R3, desc[UR12][R6.64] ;  /* 0x0000000c06037981 */ /* 0x000164000c1e1520 */
.L_x_242:
[----:B------:R-:W-:Y:S05]  /*8fd0*/  BSYNC B0 ;  /* 0x0000000000007941 */ /* 0x000fea0003800000 */
.L_x_241:
[----:B-----5:R-:W-:-:S04]  /*8fe0*/  IMAD.U32 R3, R3, 0x10000, RZ ;  /* 0x0001000003037824 */ /* 0x020fc800078e00ff */
[----:B0-----:R-:W-:Y:S01]  /*8ff0*/  FMUL R4, R3, R2 ;  /* 0x0000000203047220 */ /* 0x001fe20000400000 */
[----:B------:R-:W-:-:S03]  /*9000*/  IADD3 R2, P1, R20, R111, RZ ;  /* 0x0000006f14027210 */ /* 0x000fc60007f3e0ff */
[----:B------:R-:W-:Y:S01]  /*9010*/  FFMA R4, R55, R0, R4 ;  /* 0x0000000037047223 */ /* 0x000fe20000000004 */
[----:B------:R-:W-:Y:S09]  /*9020*/  @!P0 EXIT ;  /* 0x000000000000894d */ /* 0x000ff20003800000 */
[----:B------:R-:W-:Y:S01]  /*9030*/  F2FP.BF16.F32.PACK_AB R4, RZ, R4 ;  /* 0x00000004ff04723e */ /* 0x000fe200000010ff */
[----:B------:R-:W-:-:S05]  /*9040*/  IMAD.X R3, R21, 0x1, R15, P1 ;  /* 0x0000000115037824 */ /* 0x000fca00008e060f */
[----:B------:R-:W-:Y:S01]  /*9050*/  STG.E.U16 desc[UR12][R2.64], R4 ;  /* 0x0000000402007986 */ /* 0x000fe2000c10150c */
[----:B------:R-:W-:Y:S05]  /*9060*/  EXIT ;  /* 0x000000000000794d */ /* 0x000fea0003800000 */
.L_x_22:
[----:B------:R-:W-:Y:S01]  /*9070*/  ULDC.64 UR4, c[0x0][0x5c8] ;  /* 0x0001720000047ab9 */ /* 0x000fe20000000a00 */
[-C--:B------:R-:W-:Y:S01]  /*9080*/  FMUL R120, R120, R0.reuse ;  /* 0x0000000078787220 */ /* 0x080fe20000400000 */
[----:B------:R-:W-:Y:S01]  /*9090*/  LEA R2, P1, R10, UR4, 0x1 ;  /* 0x000000040a027c11 */ /* 0x000fe2000f8208ff */
[-C--:B------:R-:W-:Y:S01]  /*90a0*/  FMUL R121, R121, R0.reuse ;  /* 0x0000000079797220 */ /* 0x080fe20000400000 */
[----:B------:R-:W-:Y:S01]  /*90b0*/  ISETP.GT.AND P5, PT, R7, 0x1, PT ;  /* 0x000000010700780c */ /* 0x000fe20003fa4270 */
[----:B------:R-:W-:Y:S01]  /*90c0*/  FMUL R122, R122, R0 ;  /* 0x000000007a7a7220 */ /* 0x000fe20000400000 */
[----:B------:R-:W-:Y:S01]  /*90d0*/  F2FP.BF16.F32.PACK_AB R120, RZ, R120 ;  /* 0x00000078ff78723e */ /* 0x000fe200000010ff */
[-C--:B------:R-:W-:Y:S01]  /*90e0*/  FMUL R123, R123, R0.reuse ;  /* 0x000000007b7b7220 */ /* 0x080fe20000400000 */
[----:B------:R-:W-:Y:S01]  /*90f0*/  LEA.HI.X R3, R10, UR5, R155, 0x1, P1 ;  /* 0x000000050a037c11 */ /* 0x000fe200088f0c9b */
[-C--:B------:R-:W-:Y:S01]  /*9100*/  FMUL R124, R124, R0.reuse ;  /* 0x000000007c7c7220 */ /* 0x080fe20000400000 */
[----:B------:R-:W-:Y:S01]  /*9110*/  ISETP.GT.AND P1, PT, R5, RZ, P5 ;  /* 0x000000ff0500720c */ /* 0x000fe20002f24270 */
[-C--:B------:R-:W-:Y:S01]  /*9120*/  FMUL R125, R125, R0.reuse ;  /* 0x000000007d7d7220 */ /* 0x080fe20000400000 */
[C---:B------:R-:W-:Y:S01]  /*9130*/  ISETP.GT.AND P3, PT, R5.reuse, 0x8, P4 ;  /* 0x000000080500780c */ /* 0x040fe20002764270 */
[----:B------:R0:W-:Y:S01]  /*9140*/  @P0 STG.E.U16 desc[UR12][R2.64], R120 ;  /* 0x0000007802000986 */ /* 0x0001e2000c10150c */
[----:B------:R-:W-:Y:S01]  /*9150*/  ISETP.GT.AND P0, PT, R5, 0x8, P5 ;  /* 0x000000080500780c */ /* 0x000fe20002f04270 */
[-C--:B------:R-:W-:Y:S01]  /*9160*/  FMUL R126, R126, R0.reuse ;  /* 0x000000007e7e7220 */ /* 0x080fe20000400000 */
[----:B------:R-:W-:Y:S01]  /*9170*/  SHF.L.U64.HI R11, R9, 0x1, R8 ;  /* 0x00000001090b7819 */ /* 0x000fe20000010208 */
[----:B------:R-:W-:Y:S01]  /*9180*/  FMUL R127, R127, R0 ;  /* 0x000000007f7f7220 */ /* 0x000fe20000400000 */
[----:B------:R-:W-:Y:S01]  /*9190*/  LEA R8, P2, R9, R2, 0x1 ;  /* 0x0000000209087211 */ /* 0x000fe200078408ff */
[-C--:B------:R-:W-:Y:S01]  /*91a0*/  FMUL R128, R128, R0.reuse ;  /* 0x0000000080807220 */ /* 0x080fe20000400000 */
[----:B------:R-:W-:Y:S01]  /*91b0*/  F2FP.BF16.F32.PACK_AB R121, RZ, R121 ;  /* 0x00000079ff79723e */ /* 0x000fe200000010ff */
[----:B------:R-:W-:Y:S01]  /*91c0*/  FMUL R129, R129, R0 ;  /* 0x0000000081817220 */ /* 0x000fe20000400000 */
[----:B------:R-:W-:Y:S01]  /*91d0*/  F2FP.BF16.F32.PACK_AB R122, RZ, R122 ;  /* 0x0000007aff7a723e */ /* 0x000fe200000010ff */
[----:B------:R-:W-:Y:S01]  /*91e0*/  IMAD.X R9, R11, 0x1, R3, P2 ;  /* 0x000000010b097824 */ /* 0x000fe200010e0603 */
[----:B------:R-:W-:Y:S01]  /*91f0*/  F2FP.BF16.F32.PACK_AB R123, RZ, R123 ;  /* 0x0000007bff7b723e */ /* 0x000fe200000010ff */
[----:B------:R1:W-:Y:S01]  /*9200*/  @P1 STG.E.U16 desc[UR12][R2.64+0x2], R121 ;  /* 0x0000027902001986 */ /* 0x0003e2000c10150c */
[C---:B------:R-:W-:Y:S01]  /*9210*/  ISETP.GT.AND P6, PT, R7.reuse, 0x8, PT ;  /* 0x000000080700780c */ /* 0x040fe20003fc4270 */
[-C--:B------:R-:W-:Y:S01]  /*9220*/  FMUL R130, R130, R0.reuse ;  /* 0x0000000082827220 */ /* 0x080fe20000400000 */
[----:B------:R-:W-:Y:S01]  /*9230*/  ISETP.GT.AND P5, PT, R7, 0x9, PT ;  /* 0x000000090700780c */ /* 0x000fe20003fa4270 */
[----:B------:R-:W-:Y:S01]  /*9240*/  @P3 STG.E.U16 desc[UR12][R8.64], R122 ;  /* 0x0000007a08003986 */ /* 0x000fe2000c10150c */
[----:B------:R-:W-:Y:S01]  /*9250*/  ISETP.GT.AND P1, PT, R5, RZ, P6 ;  /* 0x000000ff0500720c */ /* 0x000fe20003724270 */
[----:B------:R-:W-:Y:S01]  /*9260*/  FMUL R131, R131, R0 ;  /* 0x0000000083837220 */ /* 0x000fe20000400000 */
[C---:B------:R-:W-:Y:S01]  /*9270*/  ISETP.GT.AND P2, PT, R5.reuse, RZ, P5 ;  /* 0x000000ff0500720c */ /* 0x040fe20002f44270 */
[----:B------:R-:W-:Y:S01]  /*9280*/  @P0 STG.E.U16 desc[UR12][R8.64+0x2], R123 ;  /* 0x0000027b08000986 */ /* 0x000fe2000c10150c */
[----:B------:R-:W-:Y:S01]  /*9290*/  ISETP.GT.AND P0, PT, R5, 0x8, P6 ;  /* 0x000000080500780c */ /* 0x000fe20003704270 */
[----:B------:R-:W-:Y:S01]  /*92a0*/  IMAD.SHL.U32 R13, R14, 0x80, RZ ;  /* 0x000000800e0d7824 */ /* 0x000fe200078e00ff */
[----:B------:R-:W-:Y:S01]  /*92b0*/  F2FP.BF16.F32.PACK_AB R124, RZ, R124 ;  /* 0x0000007cff7c723e */ /* 0x000fe200000010ff */
[-C--:B------:R-:W-:Y:S01]  /*92c0*/  FMUL R132, R132, R0.reuse ;  /* 0x0000000084847220 */ /* 0x080fe20000400000 */
[----:B------:R-:W-:Y:S01]  /*92d0*/  F2FP.BF16.F32.PACK_AB R125, RZ, R125 ;  /* 0x0000007dff7d723e */ /* 0x000fe200000010ff */
[----:B------:R-:W-:Y:S01]  /*92e0*/  FMUL R133, R133, R0 ;  /* 0x0000000085857220 */ /* 0x000fe20000400000 */
[----:B------:R-:W-:Y:S01]  /*92f0*/  F2FP.BF16.F32.PACK_AB R126, RZ, R126 ;  /* 0x0000007eff7e723e */ /* 0x000fe200000010ff */
[-C--:B------:R-:W-:Y:S01]  /*9300*/  FMUL R134, R134, R0.reuse ;  /* 0x0000000086867220 */ /* 0x080fe20000400000 */
[----:B------:R-:W-:Y:S01]  /*9310*/  ISETP.GT.AND P3, PT, R7, 0x10, PT ;  /* 0x000000100700780c */ /* 0x000fe20003f64270 */
[----:B------:R-:W-:Y:S01]  /*9320*/  @P1 STG.E.U16 desc[UR12][R2.64+0x10], R124 ;  /* 0x0000107c02001986 */ /* 0x000fe2000c10150c */
[----:B------:R-:W-:Y:S01]  /*9330*/  ISETP.GT.AND P1, PT, R5, 0x8, P5 ;  /* 0x000000080500780c */ /* 0x000fe20002f24270 */
[----:B------:R-:W-:Y:S01]  /*9340*/  FMUL R135, R135, R0 ;  /* 0x0000000087877220 */ /* 0x000fe20000400000 */
[----:B------:R-:W-:Y:S01]  /*9350*/  F2FP.BF16.F32.PACK_AB R127, RZ, R127 ;  /* 0x0000007fff7f723e */ /* 0x000fe200000010ff */
[----:B------:R-:W-:Y:S01]  /*9360*/  @P2 STG.E.U16 desc[UR12][R2.64+0x12], R125 ;  /* 0x0000127d02002986 */ /* 0x000fe2000c10150c */
[----:B------:R-:W-:Y:S01]  /*9370*/  F2FP.BF16.F32.PACK_AB R128, RZ, R128 ;  /* 0x00000080ff80723e */ /* 0x000fe200000010ff */
[-C--:B------:R-:W-:Y:S01]  /*9380*/  FMUL R136, R136, R0.reuse ;  /* 0x0000000088887220 */ /* 0x080fe20000400000 */
[----:B------:R-:W-:Y:S01]  /*9390*/  ISETP.GT.AND P2, PT, R7, 0x11, PT ;  /* 0x000000110700780c */ /* 0x000fe20003f44270 */
[----:B------:R-:W-:Y:S01]  /*93a0*/  @P0 STG.E.U16 desc[UR12][R8.64+0x10], R126 ;  /* 0x0000107e08000986 */ /* 0x000fe2000c10150c */
[----:B------:R-:W-:Y:S01]  /*93b0*/  ISETP.GT.AND P0, PT, R5, RZ, P3 ;  /* 0x000000ff0500720c */ /* 0x000fe20001f04270 */
[-C--:B------:R-:W-:Y:S01]  /*93c0*/  FMUL R137, R137, R0.reuse ;  /* 0x0000000089897220 */ /* 0x080fe20000400000 */
[----:B------:R-:W-:Y:S01]  /*93d0*/  F2FP.BF16.F32.PACK_AB R129, RZ, R129 ;  /* 0x00000081ff81723e */ /* 0x000fe200000010ff */
[----:B------:R-:W-:Y:S01]  /*93e0*/  FMUL R138, R138, R0 ;  /* 0x000000008a8a7220 */ /* 0x000fe20000400000 */
[----:B------:R-:W-:Y:S01]  /*93f0*/  F2FP.BF16.F32.PACK_AB R130, RZ, R130 ;  /* 0x00000082ff82723e */ /* 0x000fe200000010ff */
[----:B------:R-:W-:Y:S01]  /*9400*/  @P1 STG.E.U16 desc[UR12][R8.64+0x12], R127 ;  /* 0x0000127f08001986 */ /* 0x000fe2000c10150c */
[----:B------:R-:W-:Y:S01]  /*9410*/  F2FP.BF16.F32.PACK_AB R131, RZ, R131 ;  /* 0x00000083ff83723e */ /* 0x000fe200000010ff */
[-C--:B------:R-:W-:Y:S01]  /*9420*/  FMUL R139, R139, R0.reuse ;  /* 0x000000008b8b7220 */ /* 0x080fe20000400000 */
[----:B------:R-:W-:Y:S01]  /*9430*/  SHF.L.U64.HI R15, R14, 0x7, R15 ;  /* 0x000000070e0f7819 */ /* 0x000fe2000001020f */
[-C--:B------:R-:W-:Y:S01]  /*9440*/  FMUL R140, R140, R0.reuse ;  /* 0x000000008c8c7220 */ /* 0x080fe20000400000 */
[----:B------:R-:W-:Y:S01]  /*9450*/  LOP3.LUT R17, R13, 0x2, RZ, 0xfc, !PT ;  /* 0x000000020d117812 */ /* 0x000fe200078efcff */
[----:B------:R-:W-:Y:S01]  /*9460*/  FMUL R141, R141, R0 ;  /* 0x000000008d8d7220 */ /* 0x000fe20000400000 */
[----:B------:R-:W-:Y:S01]  /*9470*/  F2FP.BF16.F32.PACK_AB R132, RZ, R132 ;  /* 0x00000084ff84723e */ /* 0x000fe200000010ff */
[----:B------:R2:W-:Y:S01]  /*9480*/  @P0 STG.E.U16 desc[UR12][R2.64+0x20], R128 ;  /* 0x0000208002000986 */ /* 0x0005e2000c10150c */
[----:B------:R-:W-:Y:S01]  /*9490*/  ISETP.GT.AND P0, PT, R5, RZ, P2 ;  /* 0x000000ff0500720c */ /* 0x000fe20001704270 */
[-C--:B------:R-:W-:Y:S01]  /*94a0*/  FMUL R142, R142, R0.reuse ;  /* 0x000000008e8e7220 */ /* 0x080fe20000400000 */
[----:B------:R-:W-:Y:S01]  /*94b0*/  ISETP.GT.AND P1, PT, R7, 0x19, PT ;  /* 0x000000190700780c */ /* 0x000fe20003f24270 */
[-C--:B------:R-:W-:Y:S01]  /*94c0*/  FMUL R143, R143, R0.reuse ;  /* 0x000000008f8f7220 */ /* 0x080fe20000400000 */
[----:B------:R-:W-:Y:S01]  /*94d0*/  F2FP.BF16.F32.PACK_AB R133, RZ, R133 ;  /* 0x00000085ff85723e */ /* 0x000fe200000010ff */
[----:B------:R-:W-:Y:S01]  /*94e0*/  FMUL R144, R144, R0 ;  /* 0x0000000090907220 */ /* 0x000fe20000400000 */
[----:B------:R-:W-:Y:S01]  /*94f0*/  F2FP.BF16.F32.PACK_AB R134, RZ, R134 ;  /* 0x00000086ff86723e */ /* 0x000fe200000010ff */
[-C--:B------:R-:W-:Y:S01]  /*9500*/  FMUL R145, R145, R0.reuse ;  /* 0x0000000091917220 */ /* 0x080fe20000400000 */
[----:B------:R-:W-:Y:S01]  /*9510*/  F2FP.BF16.F32.PACK_AB R135, RZ, R135 ;  /* 0x00000087ff87723e */ /* 0x000fe200000010ff */
[----:B------:R-:W-:Y:S01]  /*9520*/  FMUL R146, R146, R0 ;  /* 0x0000000092927220 */ /* 0x000fe20000400000 */
[----:B------:R-:W-:Y:S01]  /*9530*/  F2FP.BF16.F32.PACK_AB R136, RZ, R136 ;  /* 0x00000088ff88723e */ /* 0x000fe200000010ff */
[-C--:B------:R-:W-:Y:S01]  /*9540*/  FMUL R147, R147, R0.reuse ;  /* 0x0000000093937220 */ /* 0x080fe20000400000 */
[----:B------:R-:W-:Y:S01]  /*9550*/  F2FP.BF16.F32.PACK_AB R137, RZ, R137 ;  /* 0x00000089ff89723e */ /* 0x000fe200000010ff */
[----:B------:R3:W-:Y:S01]  /*9560*/  @P0 STG.E.U16 desc[UR12][R2.64+0x22], R129 ;  /* 0x0000228102000986 */ /* 0x0007e2000c10150c */
[----:B------:R-:W-:Y:S01]  /*9570*/  ISETP.GT.AND P0, PT, R5, 0x8, P3 ;  /* 0x000000080500780c */ /* 0x000fe20001f04270 */
[----:B------:R-:W-:Y:S01]  /*9580*/  FMUL R148, R148, R0 ;  /* 0x0000000094947220 */ /* 0x000fe20000400000 */
[----:B------:R-:W-:Y:S01]  /*9590*/  F2FP.BF16.F32.PACK_AB R138, RZ, R138 ;  /* 0x0000008aff8a723e */ /* 0x000fe200000010ff */
[-C--:B------:R-:W-:Y:S01]  /*95a0*/  FMUL R149, R149, R0.reuse ;  /* 0x0000000095957220 */ /* 0x080fe20000400000 */
[----:B------:R-:W-:Y:S01]  /*95b0*/  F2FP.BF16.F32.PACK_AB R139, RZ, R139 ;  /* 0x0000008bff8b723e */ /* 0x000fe200000010ff */
[----:B------:R-:W-:Y:S01]  /*95c0*/  FMUL R150, R150, R0 ;  /* 0x0000000096967220 */ /* 0x000fe20000400000 */
[----:B------:R-:W-:Y:S01]  /*95d0*/  F2FP.BF16.F32.PACK_AB R140, RZ, R140 ;  /* 0x0000008cff8c723e */ /* 0x000fe200000010ff */
[-C--:B------:R-:W-:Y:S01]  /*95e0*/  FMUL R151, R151, R0.reuse ;  /* 0x0000000097977220 */ /* 0x080fe20000400000 */
[----:B------:R-:W-:Y:S01]  /*95f0*/  ISETP.GT.AND P5, PT, R7, 0x29, PT ;  /* 0x000000290700780c */ /* 0x000fe20003fa4270 */
[-C--:B------:R-:W-:Y:S01]  /*9600*/  FMUL R88, R88, R0.reuse ;  /* 0x0000000058587220 */ /* 0x080fe20000400000 */
[----:B------:R-:W-:Y:S01]  /*9610*/  F2FP.BF16.F32.PACK_AB R141, RZ, R141 ;  /* 0x0000008dff8d723e */ /* 0x000fe200000010ff */
[----:B------:R-:W-:Y:S01]  /*9620*/  FMUL R89, R89, R0 ;  /* 0x0000000059597220 */ /* 0x000fe20000400000 */
[----:B------:R-:W-:Y:S01]  /*9630*/  F2FP.BF16.F32.PACK_AB R142, RZ, R142 ;  /* 0x0000008eff8e723e */ /* 0x000fe200000010ff */
[----:B------:R-:W-:Y:S01]  /*9640*/  @P0 STG.E.U16 desc[UR12][R8.64+0x20], R130 ;  /* 0x0000208208000986 */ /* 0x000fe2000c10150c */
[----:B------:R-:W-:Y:S01]  /*9650*/  ISETP.GT.AND P0, PT, R5, 0x8, P2 ;  /* 0x000000080500780c */ /* 0x000fe20001704270 */
[-C--:B------:R-:W-:Y:S01]  /*9660*/  FMUL R90, R90, R0.reuse ;  /* 0x000000005a5a7220 */ /* 0x080fe20000400000 */
[----:B------:R-:W-:Y:S01]  /*9670*/  ISETP.GT.AND P2, PT, R7, 0x18, PT ;  /* 0x000000180700780c */ /* 0x000fe20003f44270 */
[-C--:B------:R-:W-:Y:S01]  /*9680*/  FMUL R91, R91, R0.reuse ;  /* 0x000000005b5b7220 */ /* 0x080fe20000400000 */
[----:B------:R-:W-:Y:S01]  /*9690*/  F2FP.BF16.F32.PACK_AB R143, RZ, R143 ;  /* 0x0000008fff8f723e */ /* 0x000fe200000010ff */
[-C--:B------:R-:W-:Y:S01]  /*96a0*/  FMUL R92, R92, R0.reuse ;  /* 0x000000005c5c7220 */ /* 0x080fe20000400000 */
[----:B------:R-:W-:Y:S01]  /*96b0*/  ISETP.GT.AND P3, PT, R7, 0x30, PT ;  /* 0x000000300700780c */ /* 0x000fe20003f64270 */
[----:B------:R-:W-:Y:S01]  /*96c0*/  FMUL R93, R93, R0 ;  /* 0x000000005d5d7220 */ /* 0x000fe20000400000 */
[----:B------:R-:W-:Y:S01]  /*96d0*/  F2FP.BF16.F32.PACK_AB R144, RZ, R144 ;  /* 0x00000090ff90723e */ /* 0x000fe200000010ff */
[-C--:B------:R-:W-:Y:S01]  /*96e0*/  FMUL R94, R94, R0.reuse ;  /* 0x000000005e5e7220 */ /* 0x080fe20000400000 */
[----:B------:R-:W-:Y:S01]  /*96f0*/  F2FP.BF16.F32.PACK_AB R145, RZ, R145 ;  /* 0x00000091ff91723e */ /* 0x000fe200000010ff */
[----:B------:R-:W-:Y:S01]  /*9700*/  FMUL R95, R95, R0 ;  /* 0x000000005f5f7220 */ /* 0x000fe20000400000 */
[----:B------:R-:W-:Y:S01]  /*9710*/  F2FP.BF16.F32.PACK_AB R146, RZ, R146 ;  /* 0x00000092ff92723e */ /* 0x000fe200000010ff */
[----:B------:R-:W-:Y:S01]  /*9720*/  @P0 STG.E.U16 desc[UR12][R8.64+0x22], R131 ;  /* 0x0000228308000986 */ /* 0x000fe2000c10150c */
[----:B------:R-:W-:Y:S01]  /*9730*/  IADD3 R10, P0, R13, R2, RZ ;  /* 0x000000020d0a7210 */ /* 0x000fe20007f1e0ff */
[-C--:B------:R-:W-:Y:S01]  /*9740*/  FMUL R96, R96, R0.reuse ;  /* 0x0000000060607220 */ /* 0x080fe20000400000 */
[----:B------:R-:W-:Y:S01]  /*9750*/  F2FP.BF16.F32.PACK_AB R147, RZ, R147 ;  /* 0x00000093ff93723e */ /* 0x000fe200000010ff */
[----:B------:R-:W-:Y:S01]  /*9760*/  FMUL R97, R97, R0 ;  /* 0x0000000061617220 */ /* 0x000fe20000400000 */
[----:B------:R-:W-:Y:S01]  /*9770*/  F2FP.BF16.F32.PACK_AB R148, RZ, R148 ;  /* 0x00000094ff94723e */ /* 0x000fe200000010ff */
[--C-:B------:R-:W-:Y:S01]  /*9780*/  IMAD.X R11, R15, 0x1, R3.reuse, P0 ;  /* 0x000000010f0b7824 */ /* 0x100fe200000e0603 */
[----:B0-----:R-:W-:Y:S01]  /*9790*/  IADD3 R120, P0, R17, R2, RZ ;  /* 0x0000000211787210 */ /* 0x001fe20007f1e0ff */
[-C--:B------:R-:W-:Y:S01]  /*97a0*/  FMUL R98, R98, R0.reuse ;  /* 0x0000000062627220 */ /* 0x080fe20000400000 */
[----:B------:R-:W-:Y:S01]  /*97b0*/  F2FP.BF16.F32.PACK_AB R149, RZ, R149 ;  /* 0x00000095ff95723e */ /* 0x000fe200000010ff */
[----:B------:R-:W-:Y:S01]  /*97c0*/  FMUL R99, R99, R0 ;  /* 0x0000000063637220 */ /* 0x000fe20000400000 */
[----:B------:R-:W-:Y:S01]  /*97d0*/  F2FP.BF16.F32.PACK_AB R150, RZ, R150 ;  /* 0x00000096ff96723e */ /* 0x000fe200000010ff */
[----:B-1----:R-:W-:Y:S01]  /*97e0*/  IMAD.X R121, R15, 0x1, R3, P0 ;  /* 0x000000010f797824 */ /* 0x002fe200000e0603 */
[----:B------:R-:W-:Y:S01]  /*97f0*/  ISETP.GT.AND P0, PT, R5, RZ, P2 ;  /* 0x000000ff0500720c */ /* 0x000fe20001704270 */
[-C--:B------:R-:W-:Y:S01]  /*9800*/  FMUL R100, R100, R0.reuse ;  /* 0x0000000064647220 */ /* 0x080fe20000400000 */
[----:B------:R-:W-:Y:S01]  /*9810*/  F2FP.BF16.F32.PACK_AB R151, RZ, R151 ;  /* 0x00000097ff97723e */ /* 0x000fe200000010ff */
[-C--:B------:R-:W-:Y:S01]  /*9820*/  FMUL R101, R101, R0.reuse ;  /* 0x0000000065657220 */ /* 0x080fe20000400000 */
[----:B------:R-:W-:Y:S01]  /*9830*/  LOP3.LUT R21, R13, 0x10, RZ, 0xfc, !PT ;  /* 0x000000100d157812 */ /* 0x000fe200078efcff */
[----:B------:R-:W-:Y:S01]  /*9840*/  FMUL R102, R102, R0 ;  /* 0x0000000066667220 */ /* 0x000fe20000400000 */
[----:B------:R-:W-:Y:S01]  /*9850*/  F2FP.BF16.F32.PACK_AB R88, RZ, R88 ;  /* 0x00000058ff58723e */ /* 0x000fe200000010ff */
[-C--:B------:R-:W-:Y:S01]  /*9860*/  FMUL R103, R103, R0.reuse ;  /* 0x0000000067677220 */ /* 0x080fe20000400000 */
[----:B------:R-:W-:Y:S01]  /*9870*/  LOP3.LUT R23, R13, 0x12, RZ, 0xfc, !PT ;  /* 0x000000120d177812 */ /* 0x000fe200078efcff */
[-C--:B------:R-:W-:Y:S01]  /*9880*/  FMUL R104, R104, R0.reuse ;  /* 0x0000000068687220 */ /* 0x080fe20000400000 */
[----:B------:R-:W-:Y:S01]  /*9890*/  F2FP.BF16.F32.PACK_AB R89, RZ, R89 ;  /* 0x00000059ff59723e */ /* 0x000fe200000010ff */
[----:B------:R-:W-:Y:S01]  /*98a0*/  FMUL R105, R105, R0 ;  /* 0x0000000069697220 */ /* 0x000fe20000400000 */
[----:B------:R-:W-:Y:S01]  /*98b0*/  F2FP.BF16.F32.PACK_AB R90, RZ, R90 ;  /* 0x0000005aff5a723e */ /* 0x000fe200000010ff */
[----:B------:R-:W-:Y:S01]  /*98c0*/  @P0 STG.E.U16 desc[UR12][R2.64+0x30], R132 ;  /* 0x0000308402000986 */ /* 0x000fe2000c10150c */
[----:B------:R-:W-:Y:S01]  /*98d0*/  ISETP.GT.AND P0, PT, R5, RZ, P1 ;  /* 0x000000ff0500720c */ /* 0x000fe20000f04270 */
[-C--:B------:R-:W-:Y:S01]  /*98e0*/  FMUL R106, R106, R0.reuse ;  /* 0x000000006a6a7220 */ /* 0x080fe20000400000 */
[----:B------:R-:W-:Y:S01]  /*98f0*/  F2FP.BF16.F32.PACK_AB R91, RZ, R91 ;  /* 0x0000005bff5b723e */ /* 0x000fe200000010ff */
[----:B------:R-:W-:Y:S01]  /*9900*/  FMUL R107, R107, R0 ;  /* 0x000000006b6b7220 */ /* 0x000fe20000400000 */
[----:B------:R-:W-:Y:S01]  /*9910*/  F2FP.BF16.F32.PACK_AB R92, RZ, R92 ;  /* 0x0000005cff5c723e */ /* 0x000fe200000010ff */
[-C--:B------:R-:W-:Y:S01]  /*9920*/  FMUL R108, R108, R0.reuse ;  /* 0x000000006c6c7220 */ /* 0x080fe20000400000 */
[----:B------:R-:W-:Y:S01]  /*9930*/  PRMT R4, R91, 0x7610, R4 ;  /* 0x000076105b047816 */ /* 0x000fe20000000004 */
[-C--:B------:R-:W-:Y:S01]  /*9940*/  FMUL R109, R109, R0.reuse ;  /* 0x000000006d6d7220 */ /* 0x080fe20000400000 */
[----:B------:R-:W-:Y:S01]  /*9950*/  LOP3.LUT R91, R13, 0x22, RZ, 0xfc, !PT ;  /* 0x000000220d5b7812 */ /* 0x000fe200078efcff */
        /* <DEDUP_REMOVED lines=18> */
[----:B------:R-:W-:Y:S01]  /*9a80*/  @P0 STG.E.U16 desc[UR12][R8.64+0x30], R134 ;  /* 0x0000308608000986 */ /* 0x000fe2000c10150c */
[----:B------:R-:W-:Y:S01]  /*9a90*/  ISETP.GT.AND P0, PT, R5, 0x8, P1 ;  /* 0x000000080500780c */ /* 0x000fe20000f04270 */
        /* <DEDUP_REMOVED lines=125> */
[----:B------:R-:W-:Y:S01]  /*a270*/  ISETP.GT.AND P0, PT, R5, RZ, P3 ;  /* 0x000000ff0500720c */ /* 0x000fe20001f04270 */
        /* <DEDUP_REMOVED lines=24> */
[----:B------:R-:W-:Y:S01]  /*a400*/  FMUL R0, R55, R0 ;  /* 0x0000000037007220 */ /* 0x000fe20000400000 */
[----:B------:R-:W-:Y:S01]  /*a410*/  F2FP.BF16.F32.PACK_AB R33, RZ, R33 ;  /* 0x00000021ff21723e */ /* 0x000fe200000010ff */
[----:B------:R-:W-:Y:S01]  /*a420*/  @P0 STG.E.U16 desc[UR12][R2.64+0x62], R145 ;  /* 0x0000629102000986 */ /* 0x000fe2000c10150c */
[----:B------:R-:W-:-:S02]  /*a430*/  ISETP.GT.AND P0, PT, R5, 0x8, P3 ;  /* 0x000000080500780c */ /* 0x000fc40001f04270 */
[----:B------:R-:W-:Y:S02]  /*a440*/  F2FP.BF16.F32.PACK_AB R34, RZ, R34 ;  /* 0x00000022ff22723e */ /* 0x000fe400000010ff */
[----:B------:R-:W-:Y:S02]  /*a450*/  F2FP.BF16.F32.PACK_AB R35, RZ, R35 ;  /* 0x00000023ff23723e */ /* 0x000fe400000010ff */
[----:B------:R-:W-:Y:S02]  /*a460*/  F2FP.BF16.F32.PACK_AB R36, RZ, R36 ;  /* 0x00000024ff24723e */ /* 0x000fe400000010ff */
[----:B------:R-:W-:Y:S02]  /*a470*/  F2FP.BF16.F32.PACK_AB R37, RZ, R37 ;  /* 0x00000025ff25723e */ /* 0x000fe400000010ff */
[----:B------:R-:W-:Y:S02]  /*a480*/  F2FP.BF16.F32.PACK_AB R38, RZ, R38 ;  /* 0x00000026ff26723e */ /* 0x000fe400000010ff */
        /* <DEDUP_REMOVED lines=10> */
[----:B------:R-:W-:-:S02]  /*a530*/  ISETP.GT.AND P0, PT, R5, RZ, P2 ;  /* 0x000000ff0500720c */ /* 0x000fc40001704270 */
[----:B------:R-:W-:Y:S02]  /*a540*/  F2FP.BF16.F32.PACK_AB R46, RZ, R46 ;  /* 0x0000002eff2e723e */ /* 0x000fe400000010ff */
[----:B------:R-:W-:Y:S02]  /*a550*/  F2FP.BF16.F32.PACK_AB R47, RZ, R47 ;  /* 0x0000002fff2f723e */ /* 0x000fe400000010ff */
[----:B------:R-:W-:Y:S02]  /*a560*/  F2FP.BF16.F32.PACK_AB R48, RZ, R48 ;  /* 0x00000030ff30723e */ /* 0x000fe400000010ff */
[----:B------:R-:W-:Y:S02]  /*a570*/  F2FP.BF16.F32.PACK_AB R49, RZ, R49 ;  /* 0x00000031ff31723e */ /* 0x000fe400000010ff */
[----:B------:R-:W-:Y:S02]  /*a580*/  F2FP.BF16.F32.PACK_AB R50, RZ, R50 ;  /* 0x00000032ff32723e */ /* 0x000fe400000010ff */
[----:B------:R-:W-:Y:S01]  /*a590*/  F2FP.BF16.F32.PACK_AB R51, RZ, R51 ;  /* 0x00000033ff33723e */ /* 0x000fe200000010ff */
[----:B------:R-:W-:Y:S01]  /*a5a0*/  @P0 STG.E.U16 desc[UR12][R2.64+0x70], R148 ;  /* 0x0000709402000986 */ /* 0x000fe2000c10150c */
[----:B------:R-:W-:-:S02]  /*a5b0*/  ISETP.GT.AND P0, PT, R7, 0x39, PT ;  /* 0x000000390700780c */ /* 0x000fc40003f04270 */
[----:B------:R-:W-:Y:S02]  /*a5c0*/  F2FP.BF16.F32.PACK_AB R52, RZ, R52 ;  /* 0x00000034ff34723e */ /* 0x000fe400000010ff */
[----:B------:R-:W-:Y:S02]  /*a5d0*/  ISETP.GT.AND P6, PT, R5, RZ, P0 ;  /* 0x000000ff0500720c */ /* 0x000fe400007c4270 */
[----:B------:R-:W-:Y:S02]  /*a5e0*/  F2FP.BF16.F32.PACK_AB R53, RZ, R53 ;  /* 0x00000035ff35723e */ /* 0x000fe400000010ff */
[----:B------:R-:W-:-:S09]  /*a5f0*/  F2FP.BF16.F32.PACK_AB R54, RZ, R54 ;  /* 0x00000036ff36723e */ /* 0x000fd200000010ff */
[----:B------:R-:W-:Y:S01]  /*a600*/  @P6 STG.E.U16 desc[UR12][R2.64+0x72], R149 ;  /* 0x0000729502006986 */ /* 0x000fe2000c10150c */
[----:B------:R-:W-:-:S13]  /*a610*/  ISETP.GT.AND P6, PT, R5, 0x8, P2 ;  /* 0x000000080500780c */ /* 0x000fda00017c4270 */
[----:B------:R-:W-:Y:S01]  /*a620*/  @P6 STG.E.U16 desc[UR12][R8.64+0x70], R150 ;  /* 0x0000709608006986 */ /* 0x000fe2000c10150c */
[----:B------:R-:W-:-:S13]  /*a630*/  ISETP.GT.AND P6, PT, R5, 0x8, P0 ;  /* 0x000000080500780c */ /* 0x000fda00007c4270 */
[----:B------:R-:W-:Y:S01]  /*a640*/  @P6 STG.E.U16 desc[UR12][R8.64+0x72], R151 ;  /* 0x0000729708006986 */ /* 0x000fe2000c10150c */
[----:B--2---:R-:W-:-:S05]  /*a650*/  IADD3 R128, P6, R21, R2, RZ ;  /* 0x0000000215807210 */ /* 0x004fca0007fde0ff */
[----:B---3--:R-:W-:Y:S01]  /*a660*/  IMAD.X R129, R15, 0x1, R3, P6 ;  /* 0x000000010f817824 */ /* 0x008fe200030e0603 */
[----:B------:R-:W-:-:S13]  /*a670*/  ISETP.GT.AND P6, PT, R5, 0x40, P4 ;  /* 0x000000400500780c */ /* 0x000fda00027c4270 */
[----:B------:R-:W-:Y:S01]  /*a680*/  @P6 STG.E.U16 desc[UR12][R10.64], R88 ;  /* 0x000000580a006986 */ /* 0x000fe2000c10150c */
[----:B------:R-:W-:-:S05]  /*a690*/  IADD3 R122, P6, R23, R2, RZ ;  /* 0x00000002177a7210 */ /* 0x000fca0007fde0ff */
[----:B------:R-:W-:Y:S01]  /*a6a0*/  IMAD.X R123, R15, 0x1, R3, P6 ;  /* 0x000000010f7b7824 */ /* 0x000fe200030e0603 */
[----:B------:R-:W-:-:S04]  /*a6b0*/  ISETP.GT.AND P6, PT, R7, 0x1, PT ;  /* 0x000000010700780c */ /* 0x000fc80003fc4270 */
[----:B------:R-:W-:-:S13]  /*a6c0*/  ISETP.GT.AND P6, PT, R5, 0x40, P6 ;  /* 0x000000400500780c */ /* 0x000fda00037c4270 */
[----:B------:R0:W-:Y:S01]  /*a6d0*/  @P6 STG.E.U16 desc[UR12][R120.64], R89 ;  /* 0x0000005978006986 */ /* 0x0001e2000c10150c */
[----:B------:R-:W-:-:S05]  /*a6e0*/  IADD3 R18, P6, R13, R8, RZ ;  /* 0x000000080d127210 */ /* 0x000fca0007fde0ff */
[----:B------:R-:W-:Y:S01]  /*a6f0*/  IMAD.X R19, R15, 0x1, R9, P6 ;  /* 0x000000010f137824 */ /* 0x000fe200030e0609 */
[----:B------:R-:W-:Y:S02]  /*a700*/  ISETP.GT.AND P6, PT, R5, 0x48, P4 ;  /* 0x000000480500780c */ /* 0x000fe400027c4270 */
[----:B0-----:R-:W-:-:S11]  /*a710*/  LOP3.LUT R89, R13, 0x20, RZ, 0xfc, !PT ;  /* 0x000000200d597812 */ /* 0x001fd600078efcff */
        /* <DEDUP_REMOVED lines=8> */
[----:B------:R-:W-:-:S04]  /*a7a0*/  ISETP.GT.AND P6, PT, R7, 0x8, PT ;  /* 0x000000080700780c */ /* 0x000fc80003fc4270 */
[----:B------:R-:W-:Y:S02]  /*a7b0*/  ISETP.GT.AND P6, PT, R5, 0x40, P6 ;  /* 0x000000400500780c */ /* 0x000fe400037c4270 */
[----:B0-----:R-:W-:Y:S02]  /*a7c0*/  PRMT R4, R95, 0x7610, R4 ;  /* 0x000076105f047816 */ /* 0x001fe40000000004 */
[----:B------:R-:W-:-:S09]  /*a7d0*/  LOP3.LUT R95, R13, 0x32, RZ, 0xfc, !PT ;  /* 0x000000320d5f7812 */ /* 0x000fd200078efcff */
        /* <DEDUP_REMOVED lines=105> */
[----:B------:R-:W-:-:S13]  /*ae70*/  ISETP.GT.AND P6, PT, R5, 0x48, P5 ;  /* 0x000000480500780c */ /* 0x000fda0002fc4270 */
[----:B------:R0:W-:Y:S01]  /*ae80*/  @P6 STG.E.U16 desc[UR12][R126.64], R4 ;  /* 0x000000047e006986 */ /* 0x0001e2000c10150c */
[----:B------:R-:W-:-:S05]  /*ae90*/  IADD3 R122, P6, R109, R2, RZ ;  /* 0x000000026d7a7210 */ /* 0x000fca0007fde0ff */
[----:B------:R-:W-:Y:S01]  /*aea0*/  IMAD.X R123, R15, 0x1, R3, P6 ;  /* 0x000000010f7b7824 */ /* 0x000fe200030e0603 */
[----:B------:R-:W-:Y:S02]  /*aeb0*/  ISETP.GT.AND P6, PT, R5, 0x40, P3 ;  /* 0x000000400500780c */ /* 0x000fe40001fc4270 */
[----:B0-----:R-:W-:-:S11]  /*aec0*/  PRMT R4, R114, 0x7610, R4 ;  /* 0x0000761072047816 */ /* 0x001fd60000000004 */
[----:B------:R0:W-:Y:S01]  /*aed0*/  @P6 STG.E.U16 desc[UR12][R124.64], R112 ;  /* 0x000000707c006986 */ /* 0x0001e2000c10150c */
[----:B------:R-:W-:-:S05]  /*aee0*/  IADD3 R128, P6, R111, R2, RZ ;  /* 0x000000026f807210 */ /* 0x000fca0007fde0ff */
[----:B------:R-:W-:Y:S01]  /*aef0*/  IMAD.X R129, R15, 0x1, R3, P6 ;  /* 0x000000010f817824 */ /* 0x000fe200030e0603 */
[----:B------:R-:W-:-:S13]  /*af00*/  ISETP.GT.AND P6, PT, R5, 0x40, P1 ;  /* 0x000000400500780c */ /* 0x000fda0000fc4270 */
[----:B------:R1:W-:Y:S01]  /*af10*/  @P6 STG.E.U16 desc[UR12][R120.64], R113 ;  /* 0x0000007178006986 */ /* 0x0003e2000c10150c */
[----:B------:R-:W-:-:S05]  /*af20*/  IADD3 R2, P6, R105, R8, RZ ;  /* 0x0000000869027210 */ /* 0x000fca0007fde0ff */
[----:B------:R-:W-:Y:S01]  /*af30*/  IMAD.X R3, R15, 0x1, R9, P6 ;  /* 0x000000010f037824 */ /* 0x000fe200030e0609 */
[----:B------:R-:W-:-:S13]  /*af40*/  ISETP.GT.AND P6, PT, R5, 0x48, P3 ;  /* 0x000000480500780c */ /* 0x000fda0001fc4270 */
[----:B------:R-:W-:Y:S01]  /*af50*/  @P6 STG.E.U16 desc[UR12][R2.64], R4 ;  /* 0x0000000402006986 */ /* 0x000fe2000c10150c */
[----:B0-----:R-:W-:-:S05]  /*af60*/  IADD3 R112, P6, R107, R8, RZ ;  /* 0x000000086b707210 */ /* 0x001fca0007fde0ff */
[----:B-1----:R-:W-:Y:S01]  /*af70*/  IMAD.X R113, R15, 0x1, R9, P6 ;  /* 0x000000010f717824 */ /* 0x002fe200030e0609 */
[----:B------:R-:W-:-:S13]  /*af80*/  ISETP.GT.AND P6, PT, R5, 0x48, P1 ;  /* 0x000000480500780c */ /* 0x000fda0000fc4270 */
[----:B------:R0:W-:Y:S01]  /*af90*/  @P6 STG.E.U16 desc[UR12][R112.64], R115 ;  /* 0x0000007370006986 */ /* 0x0001e2000c10150c */
[----:B------:R-:W-:-:S05]  /*afa0*/  IADD3 R114, P6, R109, R8, RZ ;  /* 0x000000086d727210 */ /* 0x000fca0007fde0ff */
[----:B0-----:R-:W-:Y:S01]  /*afb0*/  IMAD.X R115, R15, 0x1, R9, P6 ;  /* 0x000000010f737824 */ /* 0x001fe200030e0609 */
[----:B------:R-:W-:-:S13]  /*afc0*/  ISETP.GT.AND P6, PT, R5, 0x40, P2 ;  /* 0x000000400500780c */ /* 0x000fda00017c4270 */
        /* <DEDUP_REMOVED lines=13> */
[----:B0-----:R-:W-:-:S05]  /*b0a0*/  IADD3 R116, P6, R21, R10, RZ ;  /* 0x0000000a15747210 */ /* 0x001fca0007fde0ff */
[----:B-1----:R-:W-:Y:S01]  /*b0b0*/  IMAD.X R117, R15, 0x1, R11, P6 ;  /* 0x000000010f757824 */ /* 0x002fe200030e060b */
[----:B------:R-:W-:-:S13]  /*b0c0*/  ISETP.GT.AND P6, PT, R5, 0x80, P4 ;  /* 0x000000800500780c */ /* 0x000fda00027c4270 */
[----:B------:R0:W-:Y:S01]  /*b0d0*/  @P6 STG.E.U16 desc[UR12][R2.64], R56 ;  /* 0x0000003802006986 */ /* 0x0001e2000c10150c */
[----:B--2---:R-:W-:-:S05]  /*b0e0*/  IADD3 R114, P6, R23, R10, RZ ;  /* 0x0000000a17727210 */ /* 0x004fca0007fde0ff */
[----:B------:R-:W-:Y:S01]  /*b0f0*/  IMAD.X R115, R15, 0x1, R11, P6 ;  /* 0x000000010f737824 */ /* 0x000fe200030e060b */
[----:B------:R-:W-:-:S04]  /*b100*/  ISETP.GT.AND P6, PT, R7, 0x1, PT ;  /* 0x000000010700780c */ /* 0x000fc80003fc4270 */
[----:B------:R-:W-:-:S13]  /*b110*/  ISETP.GT.AND P6, PT, R5, 0x80, P6 ;  /* 0x000000800500780c */ /* 0x000fda00037c4270 */
[----:B------:R1:W-:Y:S01]  /*b120*/  @P6 STG.E.U16 desc[UR12][R112.64], R57 ;  /* 0x0000003970006986 */ /* 0x0003e2000c10150c */
[----:B---3--:R-:W-:-:S05]  /*b130*/  IADD3 R8, P6, R13, R18, RZ ;  /* 0x000000120d087210 */ /* 0x008fca0007fde0ff */
[----:B------:R-:W-:Y:S01]  /*b140*/  IMAD.X R9, R15, 0x1, R19, P6 ;  /* 0x000000010f097824 */ /* 0x000fe200030e0613 */
[----:B------:R-:W-:-:S13]  /*b150*/  ISETP.GT.AND P6, PT, R5, 0x88, P4 ;  /* 0x000000880500780c */ /* 0x000fda00027c4270 */
[----:B------:R-:W-:Y:S01]  /*b160*/  @P6 STG.E.U16 desc[UR12][R8.64], R58 ;  /* 0x0000003a08006986 */ /* 0x000fe2000c10150c */
[----:B0-----:R-:W-:-:S05]  /*b170*/  IADD3 R56, P6, R17, R18, RZ ;  /* 0x0000001211387210 */ /* 0x001fca0007fde0ff */
[----:B-1----:R-:W-:Y:S01]  /*b180*/  IMAD.X R57, R15, 0x1, R19, P6 ;  /* 0x000000010f397824 */ /* 0x002fe200030e0613 */
[----:B------:R-:W-:-:S04]  /*b190*/  ISETP.GT.AND P6, PT, R7, 0x1, PT ;  /* 0x000000010700780c */ /* 0x000fc80003fc4270 */
[----:B------:R-:W-:-:S13]  /*b1a0*/  ISETP.GT.AND P6, PT, R5, 0x88, P6 ;  /* 0x000000880500780c */ /* 0x000fda00037c4270 */
[----:B------:R0:W-:Y:S01]  /*b1b0*/  @P6 STG.E.U16 desc[UR12][R56.64], R59 ;  /* 0x0000003b38006986 */ /* 0x0001e2000c10150c */
        /* <DEDUP_REMOVED lines=10> */
[----:B0-----:R-:W-:-:S05]  /*b260*/  IADD3 R56, P6, R21, R18, RZ ;  /* 0x0000001215387210 */ /* 0x001fca0007fde0ff */
        /* <DEDUP_REMOVED lines=9> */
[----:B-1----:R-:W-:-:S05]  /*b300*/  IADD3 R60, P6, R93, R10, RZ ;  /* 0x0000000a5d3c7210 */ /* 0x002fca0007fde0ff */
[----:B--2---:R-:W-:Y:S01]  /*b310*/  IMAD.X R61, R15, 0x1, R11, P6 ;  /* 0x000000010f3d7824 */ /* 0x004fe200030e060b */
[----:B------:R-:W-:-:S04]  /*b320*/  ISETP.GT.AND P6, PT, R7, 0x10, PT ;  /* 0x000000100700780c */ /* 0x000fc80003fc4270 */
[----:B------:R-:W-:-:S13]  /*b330*/  ISETP.GT.AND P6, PT, R5, 0x80, P6 ;  /* 0x000000800500780c */ /* 0x000fda00037c4270 */
[----:B------:R1:W-:Y:S01]  /*b340*/  @P6 STG.E.U16 desc[UR12][R112.64], R64 ;  /* 0x0000004070006986 */ /* 0x0003e2000c10150c */
[----:B0-----:R-:W-:-:S05]  /*b350*/  IADD3 R62, P6, R95, R10, RZ ;  /* 0x0000000a5f3e7210 */ /* 0x001fca0007fde0ff */
[----:B---3--:R-:W-:Y:S01]  /*b360*/  IMAD.X R63, R15, 0x1, R11, P6 ;  /* 0x000000010f3f7824 */ /* 0x008fe200030e060b */
        /* <DEDUP_REMOVED lines=14> */
[----:B0-----:R-:W-:Y:S01]  /*b450*/  IMAD.X R65, R15, 0x1, R11, P6 ;  /* 0x000000010f417824 */ /* 0x001fe200030e060b */
[----:B------:R-:W-:-:S04]  /*b460*/  ISETP.GT.AND P6, PT, R7, 0x18, PT ;  /* 0x000000180700780c */ /* 0x000fc80003fc4270 */
[----:B------:R-:W-:-:S13]  /*b470*/  ISETP.GT.AND P6, PT, R5, 0x80, P6 ;  /* 0x000000800500780c */ /* 0x000fda00037c4270 */
[----:B------:R0:W-:Y:S01]  /*b480*/  @P6 STG.E.U16 desc[UR12][R60.64], R68 ;  /* 0x000000443c006986 */ /* 0x0001e2000c10150c */
[----:B--2---:R-:W-:-:S05]  /*b490*/  IADD3 R66, P6, R99, R10, RZ ;  /* 0x0000000a63427210 */ /* 0x004fca0007fde0ff */
        /* <DEDUP_REMOVED lines=19> */
[----:B-1----:R-:W-:-:S05]  /*b5d0*/  IADD3 R62, P6, R103, R10, RZ ;  /* 0x0000000a673e7210 */ /* 0x002fca0007fde0ff */
[----:B------:R-:W-:Y:S01]  /*b5e0*/  IMAD.X R63, R15, 0x1, R11, P6 ;  /* 0x000000010f3f7824 */ /* 0x000fe200030e060b */
[----:B------:R-:W-:-:S04]  /*b5f0*/  ISETP.GT.AND P6, PT, R7, 0x21, PT ;  /* 0x000000210700780c */ /* 0x000fc80003fc4270 */
        /* <DEDUP_REMOVED lines=29> */
[----:B------:R3:W-:Y:S01]  /*b7d0*/  @P6 STG.E.U16 desc[UR12][R58.64], R79 ;  /* 0x0000004f3a006986 */ /* 0x0007e2000c10150c */
[----:B0-----:R-:W-:-:S05]  /*b7e0*/  IADD3 R60, P6, R109, R10, RZ ;  /* 0x0000000a6d3c7210 */ /* 0x001fca0007fde0ff */
[----:B------:R-:W-:Y:S01]  /*b7f0*/  IMAD.X R61, R15, 0x1, R11, P6 ;  /* 0x000000010f3d7824 */ /* 0x000fe200030e060b */
[----:B------:R-:W-:-:S13]  /*b800*/  ISETP.GT.AND P6, PT, R5, 0x80, P3 ;  /* 0x000000800500780c */ /* 0x000fda0001fc4270 */
[----:B------:R-:W-:Y:S01]  /*b810*/  @P6 STG.E.U16 desc[UR12][R64.64], R80 ;  /* 0x0000005040006986 */ /* 0x000fe2000c10150c */
[----:B-1----:R-:W-:-:S05]  /*b820*/  IADD3 R62, P6, R111, R10, RZ ;  /* 0x0000000a6f3e7210 */ /* 0x002fca0007fde0ff */
[----:B------:R-:W-:Y:S01]  /*b830*/  IMAD.X R63, R15, 0x1, R11, P6 ;  /* 0x000000010f3f7824 */ /* 0x000fe200030e060b */
[----:B------:R-:W-:-:S13]  /*b840*/  ISETP.GT.AND P6, PT, R5, 0x80, P1 ;  /* 0x000000800500780c */ /* 0x000fda0000fc4270 */
[----:B------:R-:W-:Y:S01]  /*b850*/  @P6 STG.E.U16 desc[UR12][R66.64], R81 ;  /* 0x0000005142006986 */ /* 0x000fe2000c10150c */
[----:B------:R-:W-:-:S05]  /*b860*/  IADD3 R10, P6, R105, R18, RZ ;  /* 0x00000012690a7210 */ /* 0x000fca0007fde0ff */
[----:B------:R-:W-:Y:S01]  /*b870*/  IMAD.X R11, R15, 0x1, R19, P6 ;  /* 0x000000010f0b7824 */ /* 0x000fe200030e0613 */
[----:B------:R-:W-:-:S13]  /*b880*/  ISETP.GT.AND P6, PT, R5, 0x88, P3 ;  /* 0x000000880500780c */ /* 0x000fda0001fc4270 */
[----:B------:R0:W-:Y:S01]  /*b890*/  @P6 STG.E.U16 desc[UR12][R10.64], R82 ;  /* 0x000000520a006986 */ /* 0x0001e2000c10150c */
[----:B--2---:R-:W-:-:S05]  /*b8a0*/  IADD3 R56, P6, R107, R18, RZ ;  /* 0x000000126b387210 */ /* 0x004fca0007fde0ff */
[----:B------:R-:W-:Y:S01]  /*b8b0*/  IMAD.X R57, R15, 0x1, R19, P6 ;  /* 0x000000010f397824 */ /* 0x000fe200030e0613 */
        /* <DEDUP_REMOVED lines=10> */
[----:B------:R-:W-:-:S05]  /*b960*/  IADD3 R18, P6, R13, R2, RZ ;  /* 0x000000020d127210 */ /* 0x000fca0007fde0ff */
[----:B------:R-:W-:Y:S01]  /*b970*/  IMAD.X R19, R15, 0x1, R3, P6 ;  /* 0x000000010f137824 */ /* 0x000fe200030e0603 */
        /* <DEDUP_REMOVED lines=8> */
[C---:B------:R-:W-:Y:S02]  /*ba00*/  ISETP.GT.AND P6, PT, R5.reuse, 0xc0, P4 ;  /* 0x000000c00500780c */ /* 0x040fe400027c4270 */
[----:B------:R-:W-:-:S11]  /*ba10*/  ISETP.GT.AND P4, PT, R5, 0xc8, P4 ;  /* 0x000000c80500780c */ /* 0x000fd60002784270 */
[----:B------:R2:W-:Y:S01]  /*ba20*/  @P6 STG.E.U16 desc[UR12][R18.64], R24 ;  /* 0x0000001812006986 */ /* 0x0005e2000c10150c */
[----:B0-----:R-:W-:-:S05]  /*ba30*/  IADD3 R58, P6, R23, R2, RZ ;  /* 0x00000002173a7210 */ /* 0x001fca0007fde0ff */
[----:B------:R-:W-:Y:S01]  /*ba40*/  IMAD.X R59, R15, 0x1, R3, P6 ;  /* 0x000000010f3b7824 */ /* 0x000fe200030e0603 */
[----:B------:R-:W-:-:S04]  /*ba50*/  ISETP.GT.AND P6, PT, R7, 0x1, PT ;  /* 0x000000010700780c */ /* 0x000fc80003fc4270 */
[----:B------:R-:W-:-:S13]  /*ba60*/  ISETP.GT.AND P6, PT, R5, 0xc0, P6 ;  /* 0x000000c00500780c */ /* 0x000fda00037c4270 */
[----:B------:R-:W-:Y:S01]  /*ba70*/  @P6 STG.E.U16 desc[UR12][R56.64], R25 ;  /* 0x0000001938006986 */ /* 0x000fe2000c10150c */
[----:B-1----:R-:W-:-:S05]  /*ba80*/  IADD3 R10, P6, R13, R8, RZ ;  /* 0x000000080d0a7210 */ /* 0x002fca0007fde0ff */
[----:B------:R-:W-:Y:S01]  /*ba90*/  IMAD.X R11, R15, 0x1, R9, P6 ;  /* 0x000000010f0b7824 */ /* 0x000fe200030e0609 */
[----:B------:R-:W-:-:S04]  /*baa0*/  ISETP.GT.AND P6, PT, R7, 0x1, PT ;  /* 0x000000010700780c */ /* 0x000fc80003fc4270 */
[----:B------:R0:W-:Y:S01]  /*bab0*/  @P4 STG.E.U16 desc[UR12][R10.64], R26 ;  /* 0x0000001a0a004986 */ /* 0x0001e2000c10150c */
[----:B------:R-:W-:-:S05]  /*bac0*/  IADD3 R12, P4, R17, R8, RZ ;  /* 0x00000008110c7210 */ /* 0x000fca0007f9e0ff */
[----:B------:R-:W-:Y:S01]  /*bad0*/  IMAD.X R13, R15, 0x1, R9, P4 ;  /* 0x000000010f0d7824 */ /* 0x000fe200020e0609 */
[----:B------:R-:W-:Y:S02]  /*bae0*/  ISETP.GT.AND P4, PT, R5, 0xc8, P6 ;  /* 0x000000c80500780c */ /* 0x000fe40003784270 */
[----:B------:R-:W-:-:S11]  /*baf0*/  ISETP.GT.AND P6, PT, R7, 0x8, PT ;  /* 0x000000080700780c */ /* 0x000fd60003fc4270 */
[----:B------:R1:W-:Y:S01]  /*bb00*/  @P4 STG.E.U16 desc[UR12][R12.64], R27 ;  /* 0x0000001b0c004986 */ /* 0x0003e2000c10150c */
[----:B------:R-:W-:-:S05]  /*bb10*/  IADD3 R16, P4, R89, R2, RZ ;  /* 0x0000000259107210 */ /* 0x000fca0007f9e0ff */
[----:B------:R-:W-:Y:S01]  /*bb20*/  IMAD.X R17, R15, 0x1, R3, P4 ;  /* 0x000000010f117824 */ /* 0x000fe200020e0603 */
[----:B------:R-:W-:Y:S02]  /*bb30*/  ISETP.GT.AND P4, PT, R5, 0xc0, P6 ;  /* 0x000000c00500780c */ /* 0x000fe40003784270 */
[----:B------:R-:W-:-:S11]  /*bb40*/  ISETP.GT.AND P6, PT, R7, 0x9, PT ;  /* 0x000000090700780c */ /* 0x000fd60003fc4270 */
[----:B------:R-:W-:Y:S01]  /*bb50*/  @P4 STG.E.U16 desc[UR12][R60.64], R28 ;  /* 0x0000001c3c004986 */ /* 0x000fe2000c10150c */
[----:B--2---:R-:W-:-:S05]  /*bb60*/  IADD3 R18, P4, R91, R2, RZ ;  /* 0x000000025b127210 */ /* 0x004fca0007f9e0ff */
[----:B------:R-:W-:Y:S01]  /*bb70*/  IMAD.X R19, R15, 0x1, R3, P4 ;  /* 0x000000010f137824 */ /* 0x000fe200020e0603 */
[----:B------:R-:W-:-:S13]  /*bb80*/  ISETP.GT.AND P4, PT, R5, 0xc0, P6 ;  /* 0x000000c00500780c */ /* 0x000fda0003784270 */
[----:B------:R-:W-:Y:S01]  /*bb90*/  @P4 STG.E.U16 desc[UR12][R58.64], R29 ;  /* 0x0000001d3a004986 */ /* 0x000fe2000c10150c */
[----:B0-----:R-:W-:-:S05]  /*bba0*/  IADD3 R10, P4, R21, R8, RZ ;  /* 0x00000008150a7210 */ /* 0x001fca0007f9e0ff */
[----:B------:R-:W-:Y:S01]  /*bbb0*/  IMAD.X R11, R15, 0x1, R9, P4 ;  /* 0x000000010f0b7824 */ /* 0x000fe200020e0609 */
[----:B------:R-:W-:-:S04]  /*bbc0*/  ISETP.GT.AND P4, PT, R7, 0x8, PT ;  /* 0x000000080700780c */ /* 0x000fc80003f84270 */
[----:B------:R-:W-:-:S13]  /*bbd0*/  ISETP.GT.AND P4, PT, R5, 0xc8, P4 ;  /* 0x000000c80500780c */ /* 0x000fda0002784270 */
[----:B------:R0:W-:Y:S01]  /*bbe0*/  @P4 STG.E.U16 desc[UR12][R10.64], R30 ;  /* 0x0000001e0a004986 */ /* 0x0001e2000c10150c */
[----:B-1----:R-:W-:-:S05]  /*bbf0*/  IADD3 R12, P4, R23, R8, RZ ;  /* 0x00000008170c7210 */ /* 0x002fca0007f9e0ff */
        /* <DEDUP_REMOVED lines=23> */
[----:B--2---:R-:W-:-:S05]  /*bd70*/  IADD3 R16, P4, R97, R2, RZ ;  /* 0x0000000261107210 */ /* 0x004fca0007f9e0ff */
[----:B------:R-:W-:Y:S01]  /*bd80*/  IMAD.X R17, R15, 0x1, R3, P4 ;  /* 0x000000010f117824 */ /* 0x000fe200020e0603 */
[----:B------:R-:W-:Y:S02]  /*bd90*/  ISETP.GT.AND P4, PT, R5, 0xc0, P6 ;  /* 0x000000c00500780c */ /* 0x000fe40003784270 */
[----:B------:R-:W-:-:S11]  /*bda0*/  ISETP.GT.AND P6, PT, R7, 0x19, PT ;  /* 0x000000190700780c */ /* 0x000fd60003fc4270 */
[----:B------:R2:W-:Y:S01]  /*bdb0*/  @P4 STG.E.U16 desc[UR12][R20.64], R36 ;  /* 0x0000002414004986 */ /* 0x0005e2000c10150c */
[----:B---3--:R-:W-:-:S05]  /*bdc0*/  IADD3 R18, P4, R99, R2, RZ ;  /* 0x0000000263127210 */ /* 0x008fca0007f9e0ff */
        /* <DEDUP_REMOVED lines=17> */
[----:B------:R-:W-:Y:S01]  /*bee0*/  @P4 STG.E.U16 desc[UR12][R16.64], R40 ;  /* 0x0000002810004986 */ /* 0x000fe2000c10150c */
[----:B0-----:R-:W-:-:S05]  /*bef0*/  IADD3 R10, P4, R99, R8, RZ ;  /* 0x00000008630a7210 */ /* 0x001fca0007f9e0ff */
[----:B------:R-:W-:Y:S01]  /*bf00*/  IMAD.X R11, R15, 0x1, R9, P4 ;  /* 0x000000010f0b7824 */ /* 0x000fe200020e0609 */
[----:B------:R-:W-:-:S13]  /*bf10*/  ISETP.GT.AND P4, PT, R5, 0xc0, P6 ;  /* 0x000000c00500780c */ /* 0x000fda0003784270 */
[----:B------:R-:W-:Y:S01]  /*bf20*/  @P4 STG.E.U16 desc[UR12][R18.64], R41 ;  /* 0x0000002912004986 */ /* 0x000fe2000c10150c */
[----:B------:R-:W-:-:S04]  /*bf30*/  ISETP.GT.AND P4, PT, R7, 0x20, PT ;  /* 0x000000200700780c */ /* 0x000fc80003f84270 */
[----:B------:R-:W-:-:S13]  /*bf40*/  ISETP.GT.AND P4, PT, R5, 0xc8, P4 ;  /* 0x000000c80500780c */ /* 0x000fda0002784270 */
[----:B------:R-:W-:Y:S01]  /*bf50*/  @P4 STG.E.U16 desc[UR12][R20.64], R42 ;  /* 0x0000002a14004986 */ /* 0x000fe2000c10150c */
[----:B------:R-:W-:Y:S02]  /*bf60*/  ISETP.GT.AND P4, PT, R5, 0xc8, P6 ;  /* 0x000000c80500780c */ /* 0x000fe40003784270 */
[----:B------:R-:W-:-:S11]  /*bf70*/  ISETP.GT.AND P6, PT, R7, 0x28, PT ;  /* 0x000000280700780c */ /* 0x000fd60003fc4270 */
[----:B------:R-:W-:Y:S01]  /*bf80*/  @P4 STG.E.U16 desc[UR12][R10.64], R43 ;  /* 0x0000002b0a004986 */ /* 0x000fe2000c10150c */
[----:B------:R-:W-:-:S05]  /*bf90*/  IADD3 R6, P4, R101, R2, RZ ;  /* 0x0000000265067210 */ /* 0x000fca0007f9e0ff */
[----:B------:R-:W-:Y:S01]  /*bfa0*/  IMAD.X R7, R15, 0x1, R3, P4 ;  /* 0x000000010f077824 */ /* 0x000fe200020e0603 */
[C---:B------:R-:W-:Y:S02]  /*bfb0*/  ISETP.GT.AND P4, PT, R5.reuse, 0xc0, P6 ;  /* 0x000000c00500780c */ /* 0x040fe40003784270 */
[----:B------:R-:W-:-:S11]  /*bfc0*/  ISETP.GT.AND P6, PT, R5, 0xc8, P6 ;  /* 0x000000c80500780c */ /* 0x000fd600037c4270 */
[----:B------:R0:W-:Y:S01]  /*bfd0*/  @P4 STG.E.U16 desc[UR12][R6.64], R44 ;  /* 0x0000002c06004986 */ /* 0x0001e2000c10150c */
[----:B-1----:R-:W-:-:S05]  /*bfe0*/  IADD3 R12, P4, R103, R2, RZ ;  /* 0x00000002670c7210 */ /* 0x002fca0007f9e0ff */
[----:B------:R-:W-:Y:S01]  /*bff0*/  IMAD.X R13, R15, 0x1, R3, P4 ;  /* 0x000000010f0d7824 */ /* 0x000fe200020e0603 */
[C---:B------:R-:W-:Y:S02]  /*c000*/  ISETP.GT.AND P4, PT, R5.reuse, 0xc0, P5 ;  /* 0x000000c00500780c */ /* 0x040fe40002f84270 */
[----:B------:R-:W-:-:S11]  /*c010*/  ISETP.GT.AND P5, PT, R5, 0xc8, P5 ;  /* 0x000000c80500780c */ /* 0x000fd60002fa4270 */
[----:B------:R1:W-:Y:S01]  /*c020*/  @P4 STG.E.U16 desc[UR12][R12.64], R45 ;  /* 0x0000002d0c004986 */ /* 0x0003e2000c10150c */
[----:B0-----:R-:W-:-:S05]  /*c030*/  IADD3 R6, P4, R101, R8, RZ ;  /* 0x0000000865067210 */ /* 0x001fca0007f9e0ff */
[----:B------:R-:W-:Y:S01]  /*c040*/  IMAD.X R7, R15, 0x1, R9, P4 ;  /* 0x000000010f077824 */ /* 0x000fe200020e0609 */
[----:B------:R-:W-:-:S04]  /*c050*/  IADD3 R10, P4, R103, R8, RZ ;  /* 0x00000008670a7210 */ /* 0x000fc80007f9e0ff */
[----:B------:R0:W-:Y:S01]  /*c060*/  @P6 STG.E.U16 desc[UR12][R6.64], R46 ;  /* 0x0000002e06006986 */ /* 0x0001e2000c10150c */
[----:B------:R-:W-:Y:S01]  /*c070*/  IMAD.X R11, R15, 0x1, R9, P4 ;  /* 0x000000010f0b7824 */ /* 0x000fe200020e0609 */
[----:B-1----:R-:W-:Y:S02]  /*c080*/  IADD3 R12, P6, R105, R2, RZ ;  /* 0x00000002690c7210 */ /* 0x002fe40007fde0ff */
[C---:B------:R-:W-:Y:S02]  /*c090*/  ISETP.GT.AND P4, PT, R5.reuse, 0xc0, P1 ;  /* 0x000000c00500780c */ /* 0x040fe40000f84270 */
[----:B------:R1:W-:Y:S01]  /*c0a0*/  @P5 STG.E.U16 desc[UR12][R10.64], R47 ;  /* 0x0000002f0a005986 */ /* 0x0003e2000c10150c */
[----:B------:R-:W-:Y:S01]  /*c0b0*/  ISETP.GT.AND P5, PT, R5, 0xc0, P3 ;  /* 0x000000c00500780c */ /* 0x000fe20001fa4270 */
[----:B------:R-:W-:Y:S01]  /*c0c0*/  IMAD.X R13, R15, 0x1, R3, P6 ;  /* 0x000000010f0d7824 */ /* 0x000fe200030e0603 */
[C---:B------:R-:W-:Y:S02]  /*c0d0*/  ISETP.GT.AND P3, PT, R5.reuse, 0xc8, P3 ;  /* 0x000000c80500780c */ /* 0x040fe40001f64270 */
[----:B------:R-:W-:-:S02]  /*c0e0*/  ISETP.GT.AND P1, PT, R5, 0xc8, P1 ;  /* 0x000000c80500780c */ /* 0x000fc40000f24270 */
[----:B0-----:R-:W-:-:S05]  /*c0f0*/  IADD3 R6, P6, R107, R2, RZ ;  /* 0x000000026b067210 */ /* 0x001fca0007fde0ff */
[----:B------:R-:W-:Y:S01]  /*c100*/  IMAD.X R7, R15, 0x1, R3, P6 ;  /* 0x000000010f077824 */ /* 0x000fe200030e0603 */
[-C--:B------:R-:W-:Y:S01]  /*c110*/  IADD3 R16, P6, R107, R8.reuse, RZ ;  /* 0x000000086b107210 */ /* 0x080fe20007fde0ff */
[----:B------:R-:W-:Y:S01]  /*c120*/  @P5 STG.E.U16 desc[UR12][R12.64], R48 ;  /* 0x000000300c005986 */ /* 0x000fe2000c10150c */
[----:B-1----:R-:W-:-:S03]  /*c130*/  IADD3 R10, P5, R105, R8, RZ ;  /* 0x00000008690a7210 */ /* 0x002fc60007fbe0ff */
[C-C-:B------:R-:W-:Y:S01]  /*c140*/  IMAD.X R17, R15.reuse, 0x1, R9.reuse, P6 ;  /* 0x000000010f117824 */ /* 0x140fe200030e0609 */
[----:B------:R0:W-:Y:S01]  /*c150*/  @P4 STG.E.U16 desc[UR12][R6.64], R49 ;  /* 0x0000003106004986 */ /* 0x0001e2000c10150c */
[----:B------:R-:W-:Y:S01]  /*c160*/  IMAD.X R11, R15, 0x1, R9, P5 ;  /* 0x000000010f0b7824 */ /* 0x000fe200028e0609 */
[C---:B------:R-:W-:Y:S02]  /*c170*/  ISETP.GT.AND P4, PT, R5.reuse, 0xc0, P2 ;  /* 0x000000c00500780c */ /* 0x040fe40001784270 */
[C---:B------:R-:W-:Y:S02]  /*c180*/  ISETP.GT.AND P5, PT, R5.reuse, 0xc0, P0 ;  /* 0x000000c00500780c */ /* 0x040fe400007a4270 */
[C---:B------:R-:W-:Y:S01]  /*c190*/  ISETP.GT.AND P2, PT, R5.reuse, 0xc8, P2 ;  /* 0x000000c80500780c */ /* 0x040fe20001744270 */
[----:B------:R1:W-:Y:S01]  /*c1a0*/  @P3 STG.E.U16 desc[UR12][R10.64], R50 ;  /* 0x000000320a003986 */ /* 0x0003e2000c10150c */
[----:B------:R-:W-:Y:S02]  /*c1b0*/  ISETP.GT.AND P0, PT, R5, 0xc8, P0 ;  /* 0x000000c80500780c */ /* 0x000fe40000704270 */
[-C--:B------:R-:W-:Y:S01]  /*c1c0*/  IADD3 R4, P6, R109, R2.reuse, RZ ;  /* 0x000000026d047210 */ /* 0x080fe20007fde0ff */
[----:B------:R1:W-:Y:S01]  /*c1d0*/  @P1 STG.E.U16 desc[UR12][R16.64], R51 ;  /* 0x0000003310001986 */ /* 0x0003e2000c10150c */
[----:B------:R-:W-:-:S02]  /*c1e0*/  IADD3 R2, P1, R111, R2, RZ ;  /* 0x000000026f027210 */ /* 0x000fc40007f3e0ff */
[-C--:B0-----:R-:W-:Y:S01]  /*c1f0*/  IADD3 R6, P3, R109, R8.reuse, RZ ;  /* 0x000000086d067210 */ /* 0x081fe20007f7e0ff */
[--C-:B------:R-:W-:Y:S01]  /*c200*/  IMAD.X R5, R15, 0x1, R3.reuse, P6 ;  /* 0x000000010f057824 */ /* 0x100fe200030e0603 */
[----:B------:R-:W-:Y:S01]  /*c210*/  IADD3 R12, P6, R111, R8, RZ ;  /* 0x000000086f0c7210 */ /* 0x000fe20007fde0ff */
[C---:B------:R-:W-:Y:S02]  /*c220*/  IMAD.X R3, R15.reuse, 0x1, R3, P1 ;  /* 0x000000010f037824 */ /* 0x040fe400008e0603 */
[----:B------:R-:W-:Y:S01]  /*c230*/  IMAD.X R7, R15, 0x1, R9, P3 ;  /* 0x000000010f077824 */ /* 0x000fe200018e0609 */
[----:B------:R1:W-:Y:S04]  /*c240*/  @P4 STG.E.U16 desc[UR12][R4.64], R52 ;  /* 0x0000003404004986 */ /* 0x0003e8000c10150c */
[----:B------:R1:W-:Y:S04]  /*c250*/  @P5 STG.E.U16 desc[UR12][R2.64], R53 ;  /* 0x0000003502005986 */ /* 0x0003e8000c10150c */
[----:B------:R1:W-:Y:S01]  /*c260*/  @P2 STG.E.U16 desc[UR12][R6.64], R54 ;  /* 0x0000003606002986 */ /* 0x0003e2000c10150c */
[----:B------:R-:W-:Y:S05]  /*c270*/  @!P0 EXIT ;  /* 0x000000000000894d */ /* 0x000fea0003800000 */
[----:B------:R-:W-:Y:S01]  /*c280*/  F2FP.BF16.F32.PACK_AB R0, RZ, R0 ;  /* 0x00000000ff00723e */ /* 0x000fe200000010ff */
[----:B------:R-:W-:-:S05]  /*c290*/  IMAD.X R13, R15, 0x1, R9, P6 ;  /* 0x000000010f0d7824 */ /* 0x000fca00030e0609 */
[----:B------:R-:W-:Y:S01]  /*c2a0*/  STG.E.U16 desc[UR12][R12.64], R0 ;  /* 0x000000000c007986 */ /* 0x000fe2000c10150c */
[----:B------:R-:W-:Y:S05]  /*c2b0*/  EXIT ;  /* 0x000000000000794d */ /* 0x000fea0003800000 */
.L_x_10:
[----:B------:R-:W-:-:S13]  /*c2c0*/  ISETP.NE.AND P0, PT, R8, RZ, PT ;  /* 0x000000ff0800720c */ /* 0x000fda0003f05270 */
[----:B------:R-:W-:Y:S05]  /*c2d0*/  @P0 EXIT ;  /* 0x000000000000094d */ /* 0x000fea0003800000 */
[----:B------:R-:W-:-:S13]  /*c2e0*/  ELECT P0, URZ, PT ;  /* 0x00000000003f782f */ /* 0x000fda0003800000 */
[----:B------:R-:W-:Y:S05]  /*c2f0*/  @!P0 BRA `(.L_x_243) ;  /* 0x0000000400a88947 */ /* 0x000fea0003800000 */
[----:B------:R-:W-:-:S13]  /*c300*/  ISETP.GE.AND P0, PT, R16, 0x1, PT ;  /* 0x000000011000780c */ /* 0x000fda0003f06270 */
[----:B------:R-:W-:Y:S05]  /*c310*/  @!P0 BRA `(.L_x_243) ;  /* 0x0000000400a08947 */ /* 0x000fea0003800000 */
[----:B-----5:R-:W0:Y:S01]  /*c320*/  S2R R0, SR_CTAID.X ;  /* 0x0000000000007919 */ /* 0x020e220000002500 */
[----:B------:R-:W1:Y:S01]  /*c330*/  LDC.64 R8, c[0x0][0x4d8] ;  /* 0x00013600ff087b82 */ /* 0x000e620000000a00 */
[----:B------:R-:W-:Y:S01]  /*c340*/  IMAD.SHL.U32 R10, R6, 0x40, RZ ;  /* 0x00000040060a7824 */ /* 0x000fe200078e00ff */
[----:B------:R-:W-:Y:S01]  /*c350*/  LOP3.LUT P0, RZ, R13, 0x1f, RZ, 0xc0, !PT ;  /* 0x0000001f0dff7812 */ /* 0x000fe2000780c0ff */
[----:B------:R-:W-:Y:S01]  /*c360*/  ULDC.64 UR4, c[0x0][0x4b0] ;  /* 0x00012c0000047ab9 */ /* 0x000fe20000000a00 */
[----:B------:R-:W-:Y:S01]  /*c370*/  ISETP.NE.AND P2, PT, R3, RZ, PT ;  /* 0x000000ff0300720c */ /* 0x000fe20003f45270 */
[----:B------:R-:W-:Y:S01]  /*c380*/  VIADD R17, R7, 0x1 ;  /* 0x0000000107117836 */ /* 0x000fe20000000000 */
[----:B------:R-:W-:Y:S01]  /*c390*/  ISETP.NE.OR P0, PT, R3, RZ, !P0 ;  /* 0x000000ff0300720c */ /* 0x000fe20004705670 */
[----:B------:R-:W-:Y:S01]  /*c3a0*/  IMAD.MOV.U32 R16, RZ, RZ, RZ ;  /* 0x000000ffff107224 */ /* 0x000fe200078e00ff */
[----:B------:R-:W-:Y:S01]  /*c3b0*/  LOP3.LUT R15, R5, 0x2, RZ, 0xfc, !PT ;  /* 0x00000002050f7812 */ /* 0x000fe200078efcff */
[----:B------:R-:W-:-:S02]  /*c3c0*/  IMAD.MOV.U32 R2, RZ, RZ, RZ ;  /* 0x000000ffff027224 */ /* 0x000fc400078e00ff */
[----:B-1----:R-:W-:Y:S02]  /*c3d0*/  IMAD R8, R157, UR4, R8 ;  /* 0x000000049d087c24 */ /* 0x002fe4000f8e0208 */
[----:B------:R-:W-:Y:S02]  /*c3e0*/  IMAD R9, R4, UR5, R9 ;  /* 0x0000000504097c24 */ /* 0x000fe4000f8e0209 */
[----:B0-----:R-:W-:Y:S02]  /*c3f0*/  IMAD.SHL.U32 R6, R0, 0x100, RZ ;  /* 0x0000010000067824 */ /* 0x001fe400078e00ff */
[----:B------:R-:W-:Y:S02]  /*c400*/  IMAD.MOV.U32 R0, RZ, RZ, 0x1 ;  /* 0x00000001ff007424 */ /* 0x000fe400078e00ff */
[C---:B------:R-:W-:Y:S02]  /*c410*/  VIADD R12, R6.reuse, 0x40 ;  /* 0x00000040060c7836 */ /* 0x040fe40000000000 */
[----:B------:R-:W-:-:S02]  /*c420*/  VIADD R13, R6, 0x80 ;  /* 0x00000080060d7836 */ /* 0x000fc40000000000 */
[----:B------:R-:W-:-:S07]  /*c430*/  VIADD R14, R6, 0xc0 ;  /* 0x000000c0060e7836 */ /* 0x000fce0000000000 */
.L_x_247:
[----:B------:R-:W0:Y:S01]  /*c440*/  S2R R4, SR_CgaCtaId ;  /* 0x0000000000047919 */ /* 0x000e220000008800 */
[----:B------:R-:W-:-:S04]  /*c450*/  MOV R3, 0x400 ;  /* 0x0000040000037802 */ /* 0x000fc80000000f00 */
[----:B0-----:R-:W-:Y:S02]  /*c460*/  LEA R11, R4, R3, 0x18 ;  /* 0x00000003040b7211 */ /* 0x001fe400078ec0ff */
[----:B------:R-:W-:-:S03]  /*c470*/  SHF.L.U32 R3, R0, 0x1f, RZ ;  /* 0x0000001f00037819 */ /* 0x000fc600000006ff */
[----:B------:R-:W-:-:S07]  /*c480*/  IMAD R4, R2, 0x8, R11 ;  /* 0x0000000802047824 */ /* 0x000fce00078e020b */
.L_x_244:
[----:B0-----:R0:W1:Y:S02]  /*c490*/  SYNCS.PHASECHK.TRANS64.TRYWAIT P1, [R4+URZ+0x37058], R3 ;  /* 0x03705803040075a7 */ /* 0x001064000802017f */
[----:B-1----:R-:W-:Y:S05]  /*c4a0*/  @!P1 NANOSLEEP.SYNCS 0x989680 ;  /* 0x009896800000995d */ /* 0x002fea0003900000 */
[----:B------:R-:W1:Y:S02]  /*c4b0*/  @!P1 SYNCS.PHASECHK.TRANS64 P1, [R4+URZ+0x37058], R3 ;  /* 0x03705803040095a7 */ /* 0x000e64000802007f */
[----:B-1----:R-:W-:Y:S05]  /*c4c0*/  @!P1 BRA `(.L_x_244) ;  /* 0xfffffffc00f09947 */ /* 0x002fea000383ffff */
[----:B0-----:R-:W0:Y:S02]  /*c4d0*/  @!P2 LDC R3, c[0x0][0x500] ;  /* 0x00014000ff03ab82 */ /* 0x001e240000000800 */
[----:B0-----:R0:W-:Y:S02]  /*c4e0*/  @!P2 SYNCS.ARRIVE.TRANS64 RZ, [R4+URZ+0x37000], R3 ;  /* 0x0370000304ffa9a7 */ /* 0x0011e4000800003f */
[----:B0-----:R-:W-:-:S04]  /*c4f0*/  PRMT R3, R15, 0x9910, RZ ;  /* 0x000099100f037816 */ /* 0x001fc800000000ff */
[----:B------:R-:W-:-:S13]  /*c500*/  ISETP.NE.AND P1, PT, R3, 0x2, PT ;  /* 0x000000020300780c */ /* 0x000fda0003f25270 */
[----:B------:R-:W-:Y:S05]  /*c510*/  @P1 BRA `(.L_x_245) ;  /* 0x0000000000041947 */ /* 0x000fea0003800000 */
[----:B------:R-:W-:Y:S01]  /*c520*/  BPT.TRAP 0x1 ;  /* 0x000000040000795c */ /* 0x000fe20000300000 */
.L_x_245:
[----:B------:R-:W-:Y:S05]  /*c530*/  @P0 BRA `(.L_x_246) ;  /* 0x0000000000040947 */ /* 0x000fea0003800000 */
[----:B------:R-:W-:Y:S01]  /*c540*/  BPT.TRAP 0x1 ;  /* 0x000000040000795c */ /* 0x000fe20000300000 */
.L_x_246:
[----:B------:R-:W-:Y:S01]  /*c550*/  ULDC UR6, c[0x0][0x48c] ;  /* 0x0001230000067ab9 */ /* 0x000fe20000000800 */
[----:B------:R-:W-:Y:S01]  /*c560*/  R2UR UR11, R16 ;  /* 0x00000000100b72ca */ /* 0x000fe200000e0000 */
[----:B------:R-:W-:Y:S01]  /*c570*/  UISETP.NE.AND UP0, UPT, UR6, 0x1, UPT ;  /* 0x000000010600788c */ /* 0x000fe2000bf05270 */
[----:B------:R-:W-:Y:S01]  /*c580*/  R2UR UR7, R11 ;  /* 0x000000000b0772ca */ /* 0x000fe200000e0000 */
[----:B------:R-:W-:Y:S01]  /*c590*/  ULDC UR12, c[0x0][0x498] ;  /* 0x00012600000c7ab9 */ /* 0x000fe20000000800 */
[C---:B------:R-:W-:Y:S01]  /*c5a0*/  IMAD R11, R2.reuse, 0x1000, R11 ;  /* 0x00001000020b7824 */ /* 0x040fe200078e020b */
[----:B------:R-:W-:Y:S01]  /*c5b0*/  R2UR UR24, R2 ;  /* 0x00000000021872ca */ /* 0x000fe200000e0000 */
[----:B------:R-:W-:Y:S01]  /*c5c0*/  UIADD3 UR10, -UR6, URZ, URZ ;  /* 0x0000003f060a7290 */ /* 0x000fe2000fffe13f */
[----:B------:R-:W-:Y:S01]  /*c5d0*/  R2UR UR27, R16 ;  /* 0x00000000101b72ca */ /* 0x000fe200000e0000 */
[----:B------:R-:W-:Y:S01]  /*c5e0*/  ULDC.64 UR16, c[0x0][0x198] ;  /* 0x0000660000107ab9 */ /* 0x000fe20000000a00 */
[----:B------:R-:W-:Y:S01]  /*c5f0*/  R2UR UR25, R4 ;  /* 0x00000000041972ca */ /* 0x000fe200000e0000 */
[----:B------:R-:W-:Y:S01]  /*c600*/  UIADD3 UR32, UP1, UR16, 0xf0, URZ ;  /* 0x000000f010207890 */ /* 0x000fe2000ff3e03f */
[----:B------:R-:W-:Y:S01]  /*c610*/  PRMT R3, R8, 0x40, R9 ;  /* 0x0000004008037816 */ /* 0x000fe20000000009 */
[----:B------:R-:W-:Y:S01]  /*c620*/  @UP0 ULDC.64 UR8, c[0x0][0x490] ;  /* 0x0001240000080ab9 */ /* 0x000fe20000000a00 */
[----:B------:R-:W-:Y:S01]  /*c630*/  R2UR UR26, R6 ;  /* 0x00000000061a72ca */ /* 0x000fe200000e0000 */
[----:B------:R-:W-:Y:S01]  /*c640*/  UIMAD.WIDE.U32 UR4, UR11, UR8, URZ ;  /* 0x000000080b0472a5 */ /* 0x000fe2000f8e003f */
[----:B------:R-:W-:Y:S01]  /*c650*/  R2UR UR36, R3 ;  /* 0x00000000032472ca */ /* 0x000fe200000e0000 */
[----:B------:R-:W-:Y:S01]  /*c660*/  VIADD R17, R17, 0xffffffff ;  /* 0xffffffff11117836 */ /* 0x000fe20000000000 */
[----:B------:R-:W-:Y:S01]  /*c670*/  R2UR UR22, R12 ;  /* 0x000000000c1672ca */ /* 0x000fe200000e0000 */
[----:B------:R-:W-:Y:S01]  /*c680*/  @UP0 USHF.R.U32.HI UR11, URZ, UR9, UR5 ;  /* 0x000000093f0b0299 */ /* 0x000fe20008011605 */
[----:B------:R-:W-:Y:S01]  /*c690*/  R2UR UR18, R13 ;  /* 0x000000000d1272ca */ /* 0x000fe200000e0000 */
[----:B------:R-:W-:Y:S01]  /*c6a0*/  UISETP.NE.AND UP0, UPT, UR12, 0x1, UPT ;  /* 0x000000010c00788c */ /* 0x000fe2000bf05270 */
[----:B------:R-:W-:Y:S01]  /*c6b0*/  R2UR UR5, R11 ;  /* 0x000000000b0572ca */ /* 0x000fe200000e0000 */
[----:B------:R-:W-:Y:S01]  /*c6c0*/  ULEA UR24, UR24, UR7, 0xe ;  /* 0x0000000718187291 */ /* 0x000fe2000f8e703f */
[----:B------:R-:W-:Y:S01]  /*c6d0*/  ISETP.GT.AND P3, PT, R17, 0x1, PT ;  /* 0x000000011100780c */ /* 0x000fe20003f64270 */
[----:B------:R-:W-:Y:S01]  /*c6e0*/  UIADD3 UR34, UP2, UR16, 0x1f0, URZ ;  /* 0x000001f010227890 */ /* 0x000fe2000ff5e03f */
[----:B------:R-:W-:Y:S01]  /*c6f0*/  VIADD R2, R2, 0x1 ;  /* 0x0000000102027836 */ /* 0x000fe20000000000 */
[----:B------:R-:W-:Y:S01]  /*c700*/  UMOV UR13, UR11 ;  /* 0x0000000b000d7c82 */ /* 0x000fe20008000000 */
[----:B------:R-:W-:Y:S01]  /*c710*/  UIADD3 UR25, UR25, 0x37000, URZ ;  /* 0x0003700019197890 */ /* 0x000fe2000fffe03f */
[----:B------:R-:W-:Y:S01]  /*c720*/  VIADD R16, R16, 0x20 ;  /* 0x0000002010107836 */ /* 0x000fe20000000000 */
[----:B------:R-:W-:Y:S01]  /*c730*/  UIADD3.X UR33, URZ, UR17, URZ, UP1, !UPT ;  /* 0x000000113f217290 */ /* 0x000fe20008ffe43f */
[C---:B------:R-:W-:Y:S01]  /*c740*/  ISETP.NE.AND P1, PT, R2.reuse, 0xb, PT ;  /* 0x0000000b0200780c */ /* 0x040fe20003f25270 */
[----:B------:R-:W-:Y:S01]  /*c750*/  @UP0 ULDC UR8, c[0x0][0x49c] ;  /* 0x0001270000080ab9 */ /* 0x000fe20000000800 */
[----:B------:R-:W-:Y:S01]  /*c760*/  @UP0 ULDC UR6, c[0x0][0x4a0] ;  /* 0x0001280000060ab9 */ /* 0x000fe20000000800 */
[----:B------:R-:W-:Y:S01]  /*c770*/  UIMAD.WIDE.U32 UR8, UR11, UR8, URZ ;  /* 0x000000080b0872a5 */ /* 0x000fe2000f8e003f */
[----:B------:R-:W-:Y:S01]  /*c780*/  SEL R3, RZ, 0x1, P1 ;  /* 0x00000001ff037807 */ /* 0x000fe20000800000 */
[----:B------:R-:W-:Y:S01]  /*c790*/  UIADD3 UR8, UR5, 0x2c000, URZ ;  /* 0x0002c00005087890 */ /* 0x000fe2000fffe03f */
[----:B------:R-:W-:Y:S01]  /*c7a0*/  SEL R2, R2, RZ, P1 ;  /* 0x000000ff02027207 */ /* 0x000fe20000800000 */
[----:B------:R-:W-:Y:S01]  /*c7b0*/  @UP0 USHF.R.U32.HI UR13, URZ, UR6, UR9 ;  /* 0x000000063f0d0299 */ /* 0x000fe20008011609 */
[----:B------:R-:W-:Y:S01]  /*c7c0*/  R2UR UR6, R14 ;  /* 0x000000000e0672ca */ /* 0x000fe200000e0000 */
[----:B------:R-:W-:Y:S01]  /*c7d0*/  UIMAD UR5, UR11, UR10, UR27 ;  /* 0x0000000a0b0572a4 */ /* 0x000fe2000f8e021b */
[----:B------:R-:W-:Y:S01]  /*c7e0*/  R2UR UR10, R10 ;  /* 0x000000000a0a72ca */ /* 0x000fe200000e0000 */
[----:B------:R-:W-:Y:S01]  /*c7f0*/  UIADD3 UR9, -UR13, URZ, URZ ;  /* 0x0000003f0d097290 */ /* 0x000fe2000fffe13f */
[----:B------:R-:W-:Y:S01]  /*c800*/  LOP3.LUT R0, R0, R3, RZ, 0x3c, !PT ;  /* 0x0000000300007212 */ /* 0x000fe200078e3cff */
[----:B------:R-:W-:-:S02]  /*c810*/  UIADD3 UR20, UR24, 0x1000, URZ ;  /* 0x0000100018147890 */ /* 0x000fc4000fffe03f */
[----:B------:R-:W-:Y:S01]  /*c820*/  UIMAD UR12, UR12, UR9, UR11 ;  /* 0x000000090c0c72a4 */ /* 0x000fe2000f8e020b */
[----:B------:R-:W-:Y:S01]  /*c830*/  ULDC.64 UR28, c[0x0][0x4b8] ;  /* 0x00012e00001c7ab9 */ /* 0x000fe20000000a00 */
[----:B------:R-:W-:Y:S01]  /*c840*/  ULDC.64 UR30, c[0x0][0x4d0] ;  /* 0x00013400001e7ab9 */ /* 0x000fe20000000a00 */
[----:B------:R-:W-:Y:S02]  /*c850*/  UIADD3 UR16, UR24, 0x2000, URZ ;  /* 0x0000200018107890 */ /* 0x000fe4000fffe03f */
[----:B------:R-:W-:Y:S02]  /*c860*/  UIADD3 UR4, UR24, 0x3000, URZ ;  /* 0x0000300018047890 */ /* 0x000fe4000fffe03f */
[----:B------:R-:W-:Y:S02]  /*c870*/  UIMAD UR11, UR5, UR28, UR30 ;  /* 0x0000001c050b72a4 */ /* 0x000fe4000f8e021e */
[----:B------:R-:W-:Y:S02]  /*c880*/  UIMAD UR12, UR12, UR29, UR31 ;  /* 0x0000001d0c0c72a4 */ /* 0x000fe4000f8e021f */
[----:B------:R-:W-:-:S02]  /*c890*/  UIADD3.X UR35, URZ, UR17, URZ, UP2, !UPT ;  /* 0x000000113f237290 */ /* 0x000fc400097fe43f */
[----:B------:R-:W-:Y:S01]  /*c8a0*/  UPRMT UR36, UR36, 0x5410, URZ ;  /* 0x0000541024247896 */ /* 0x000fe2000800003f */
[----:B------:R-:W-:Y:S01]  /*c8b0*/  UMOV UR14, 0x0 ;  /* 0x00000000000e7882 */ /* 0x000fe20000000000 */
[----:B------:R-:W-:Y:S01]  /*c8c0*/  UMOV UR15, 0x10000000 ;  /* 0x10000000000f7882 */ /* 0x000fe20000000000 */
[----:B------:R-:W-:Y:S01]  /*c8d0*/  UMOV UR23, UR27 ;  /* 0x0000001b00177c82 */ /* 0x000fe20008000000 */
[----:B------:R-:W-:Y:S01]  /*c8e0*/  UMOV UR21, UR25 ;  /* 0x0000001900157c82 */ /* 0x000fe20008000000 */
[----:B------:R-:W-:Y:S01]  /*c8f0*/  UMOV UR19, UR27 ;  /* 0x0000001b00137c82 */ /* 0x000fe20008000000 */
[----:B------:R0:W-:Y:S01]  /*c900*/  UTMALDG.2D [UR24], [UR32], desc[UR14] ;  /* 0x00000e18200075b4 */ /* 0x0001e20008009000 */
[----:B------:R-:W-:Y:S01]  /*c910*/  UMOV UR17, UR25 ;  /* 0x0000001900117c82 */ /* 0x000fe20008000000 */
[----:B------:R-:W-:Y:S01]  /*c920*/  UMOV UR7, UR27 ;  /* 0x0000001b00077c82 */ /* 0x000fe20008000000 */
[----:B------:R-:W-:Y:S01]  /*c930*/  UMOV UR5, UR25 ;  /* 0x0000001900057c82 */ /* 0x000fe20008000000 */
[----:B------:R-:W-:Y:S01]  /*c940*/  UMOV UR9, UR25 ;  /* 0x0000001900097c82 */ /* 0x000fe20008000000 */
[----:B------:R0:W-:Y:S01]  /*c950*/  UTMALDG.2D [UR20], [UR32], desc[UR14] ;  /* 0x00000e14200075b4 */ /* 0x0001e20008009000 */
[----:B------:R0:W-:Y:S01]  /*c960*/  UTMALDG.2D [UR16], [UR32], desc[UR14] ;  /* 0x00000e10200075b4 */ /* 0x0001e20008009000 */
[----:B------:R0:W-:Y:S01]  /*c970*/  UTMALDG.2D [UR4], [UR32], desc[UR14] ;  /* 0x00000e04200075b4 */ /* 0x0001e20008009000 */
[----:B------:R0:W-:Y:S02]  /*c980*/  UTMALDG.4D.IM2COL [UR8], [UR34], UR36 ;  /* 0x00000008220073b4 */ /* 0x0001e40008058024 */
[----:B0-----:R-:W-:Y:S05]  /*c990*/  @P3 BRA `(.L_x_247) ;  /* 0xfffffff800a83947 */ /* 0x001fea000383ffff */
.L_x_243:
[----:B------:R-:W-:Y:S01]  /*c9a0*/  ISETP.GE.U32.AND P2, PT, R7, 0xb, PT ;  /* 0x0000000b0700780c */ /* 0x000fe20003f46070 */
[----:B------:R-:W-:Y:S05]  /*c9b0*/  WARPSYNC.ALL ;  /* 0x0000000000007948 */ /* 0x000fea0003800000 */
[----:B------:R-:W-:-:S07]  /*c9c0*/  ELECT P1, URZ, PT ;  /* 0x00000000003f782f */ /* 0x000fce0003820000 */
[----:B-----5:R-:W-:-:S05]  /*c9d0*/  @P2 IMAD.WIDE.U32 R2, R7, -0x45d1745d, RZ ;  /* 0xba2e8ba307022825 */ /* 0x020fca00078e00ff */
[----:B------:R-:W-:-:S04]  /*c9e0*/  @P2 SHF.R.U32.HI R0, RZ, 0x3, R3 ;  /* 0x00000003ff002819 */ /* 0x000fc80000011603 */
[----:B------:R-:W-:-:S04]  /*c9f0*/  @P2 LOP3.LUT R0, R0, 0x1, RZ, 0xc0, !PT ;  /* 0x0000000100002812 */ /* 0x000fc800078ec0ff */
[----:B------:R-:W-:Y:S01]  /*ca00*/  @P2 ISETP.NE.U32.AND P0, PT, R0, 0x1, PT ;  /* 0x000000010000280c */ /* 0x000fe20003f05070 */
[----:B------:R-:W-:-:S12]  /*ca10*/  @!P1 EXIT ;  /* 0x000000000000994d */ /* 0x000fd80003800000 */
[----:B------:R-:W-:Y:S01]  /*ca20*/  LOP3.LUT R5, R5, 0x2, RZ, 0xfc, !PT ;  /* 0x0000000205057812 */ /* 0x000fe200078efcff */
[----:B------:R-:W-:Y:S01]  /*ca30*/  IMAD.MOV.U32 R0, RZ, RZ, 0x1 ;  /* 0x00000001ff007424 */ /* 0x000fe200078e00ff */
[----:B------:R-:W-:Y:S02]  /*ca40*/  @P2 ISETP.NE.U32.AND.EX P0, PT, RZ, RZ, PT, P0 ;  /* 0x000000ffff00220c */ /* 0x000fe40003f05100 */
[----:B------:R-:W-:Y:S02]  /*ca50*/  ISETP.NE.AND P1, PT, R5, 0x3, PT ;  /* 0x000000030500780c */ /* 0x000fe40003f25270 */
[----:B------:R-:W-:-:S11]  /*ca60*/  @P2 SEL R0, RZ, 0x1, !P0 ;  /* 0x00000001ff002807 */ /* 0x000fd60004000000 */
[----:B------:R-:W-:Y:S05]  /*ca70*/  @!P1 BRA `(.L_x_248) ;  /* 0x0000000000049947 */ /* 0x000fea0003800000 */
[----:B------:R-:W-:Y:S01]  /*ca80*/  BPT.TRAP 0x1 ;  /* 0x000000040000795c */ /* 0x000fe20000300000 */
.L_x_248:
[----:B------:R-:W0:Y:S01]  /*ca90*/  S2R R5, SR_CgaCtaId ;  /* 0x0000000000057919 */ /* 0x000e220000008800 */
[----:B------:R-:W-:Y:S01]  /*caa0*/  IMAD.WIDE.U32 R2, R7, -0x45d1745d, RZ ;  /* 0xba2e8ba307027825 */ /* 0x000fe200078e00ff */
[----:B------:R-:W-:-:S04]  /*cab0*/  MOV R4, 0x400 ;  /* 0x0000040000047802 */ /* 0x000fc80000000f00 */
[----:B------:R-:W-:-:S05]  /*cac0*/  SHF.R.U32.HI R2, RZ, 0x3, R3 ;  /* 0x00000003ff027819 */ /* 0x000fca0000011603 */
[----:B------:R-:W-:Y:S01]  /*cad0*/  IMAD R7, R2, -0xb, R7 ;  /* 0xfffffff502077824 */ /* 0x000fe200078e0207 */
[----:B0-----:R-:W-:-:S05]  /*cae0*/  LEA R4, R5, R4, 0x18 ;  /* 0x0000000405047211 */ /* 0x001fca00078ec0ff */
[----:B------:R-:W-:Y:S01]  /*caf0*/  VIADD R2, R4, 0x37058 ;  /* 0x0003705804027836 */ /* 0x000fe20000000000 */
[----:B------:R-:W-:-:S03]  /*cb00*/  SHF.L.U32 R4, R0, 0x1f, RZ ;  /* 0x0000001f00047819 */ /* 0x000fc600000006ff */
[----:B------:R-:W-:-:S07]  /*cb10*/  IMAD R3, R7, 0x8, R2 ;  /* 0x0000000807037824 */ /* 0x000fce00078e0202 */
.L_x_249:
[----:B0-----:R0:W1:Y:S02]  /*cb20*/  SYNCS.PHASECHK.TRANS64.TRYWAIT P0, [R3+URZ], R4 ;  /* 0x00000004030075a7 */ /* 0x001064000800017f */
[----:B-1----:R-:W-:Y:S05]  /*cb30*/  @!P0 NANOSLEEP.SYNCS 0x989680 ;  /* 0x009896800000895d */ /* 0x002fea0003900000 */
[----:B------:R-:W1:Y:S02]  /*cb40*/  @!P0 SYNCS.PHASECHK.TRANS64 P0, [R3+URZ], R4 ;  /* 0x00000004030085a7 */ /* 0x000e64000800007f */
[----:B-1----:R-:W-:Y:S05]  /*cb50*/  @!P0 BRA `(.L_x_249) ;  /* 0xfffffffc00f08947 */ /* 0x002fea000383ffff */
[----:B------:R-:W-:-:S05]  /*cb60*/  VIADD R7, R7, 0x1 ;  /* 0x0000000107077836 */ /* 0x000fca0000000000 */
[----:B------:R-:W-:-:S04]  /*cb70*/  ISETP.NE.AND P0, PT, R7, 0xb, PT ;  /* 0x0000000b0700780c */ /* 0x000fc80003f05270 */
[----:B0-----:R-:W-:Y:S02]  /*cb80*/  SEL R3, RZ, 0x1, P0 ;  /* 0x00000001ff037807 */ /* 0x001fe40000000000 */
[----:B------:R-:W-:Y:S02]  /*cb90*/  SEL R7, R7, RZ, P0 ;  /* 0x000000ff07077207 */ /* 0x000fe40000000000 */
[----:B------:R-:W-:-:S03]  /*cba0*/  LOP3.LUT R5, R0, R3, RZ, 0x3c, !PT ;  /* 0x0000000300057212 */ /* 0x000fc600078e3cff */
[----:B------:R-:W-:Y:S01]  /*cbb0*/  IMAD R0, R7, 0x8, R2 ;  /* 0x0000000807007824 */ /* 0x000fe200078e0202 */
[----:B------:R-:W-:-:S07]  /*cbc0*/  SHF.L.U32 R3, R5, 0x1f, RZ ;  /* 0x0000001f05037819 */ /* 0x000fce00000006ff */
.L_x_250:
        /* <DEDUP_REMOVED lines=11> */
.L_x_251:
        /* <DEDUP_REMOVED lines=11> */
.L_x_252:
        /* <DEDUP_REMOVED lines=11> */
.L_x_253:
        /* <DEDUP_REMOVED lines=11> */
.L_x_254:
        /* <DEDUP_REMOVED lines=11> */
.L_x_255:
        /* <DEDUP_REMOVED lines=11> */
.L_x_256:
        /* <DEDUP_REMOVED lines=11> */
.L_x_257:
        /* <DEDUP_REMOVED lines=11> */
.L_x_258:
        /* <DEDUP_REMOVED lines=11> */
.L_x_259:
[----:B0-----:R0:W1:Y:S02]  /*d200*/  SYNCS.PHASECHK.TRANS64.TRYWAIT P0, [R7+URZ], R0 ;  /* 0x00000000070075a7 */ /* 0x001064000800017f */
[----:B-1----:R-:W-:Y:S05]  /*d210*/  @!P0 NANOSLEEP.SYNCS 0x989680 ;  /* 0x009896800000895d */ /* 0x002fea0003900000 */
[----:B------:R-:W1:Y:S02]  /*d220*/  @!P0 SYNCS.PHASECHK.TRANS64 P0, [R7+URZ], R0 ;  /* 0x00000000070085a7 */ /* 0x000e64000800007f */
[----:B-1----:R-:W-:Y:S05]  /*d230*/  @P0 EXIT ;  /* 0x000000000000094d */ /* 0x002fea0003800000 */
[----:B------:R-:W-:Y:S05]  /*d240*/  BRA `(.L_x_259) ;  /* 0xfffffffc00ec7947 */ /* 0x000fea000383ffff */
.L_x_260:
[----:B------:R-:W-:-:S00]  /*d250*/  BRA `(.L_x_260) ;  /* 0xfffffffc00fc7947 */ /* 0x000fc0000383ffff */
[----:B------:R-:W-:-:S00]  /*d260*/  NOP ;  /* 0x0000000000007918 */ /* 0x000fc00000000000 */
        /* <DEDUP_REMOVED lines=9> */
.L_x_261:


//--------------------- .nv.shared._ZN7cutlass13device_kernelINS_4conv6kernel13ConvUniversalINS1_16ConvProblemShapeILNS1_8OperatorE2ELi2EEENS1_10collective14CollectiveConvINS1_46MainloopSm90TmaGmmaWarpSpecializedImplicitGemmILS5_2ELi11ELi2EN4cute5tupleIJNSA_1CILi1EEESD_SD_EEENS1_36KernelImplicitTmaWarpSpecializedSm90ELi1EEENSB_IJNSC_ILi256EEENSB_IJNSC_ILi64EEEEEENSB_IJNSC_ILi32EEEEEEEEENS_10bfloat16_tESN_NSA_8TiledMMAINSA_8MMA_AtomIJNSA_4SM904GMMA27MMA_64x64x16_F32BF16BF16_SSILNSR_5MajorE1ELST_1ELNSR_7ScaleInE1ELSU_1EEEEEENSA_6LayoutISE_NSB_IJNSC_ILi0EEESY_SY_EEEEENSB_IJNSA_10UnderscoreES11_S11_EEEEENS7_6detail26Sm90ImplicitGemmTileTraitsINSA_13SM90_TMA_LOADENSA_14ComposedLayoutINSA_7SwizzleILi3ELi4ELi3EEENSA_18smem_ptr_flag_bitsILi16EEENSX_INSB_IJNSB_IJSI_NSC_ILi4EEEEEENSB_IJNSC_ILi8EEES1C_EEENSB_IJSD_NSC_ILi11EEEEEEEEENSB_IJNSB_IJSD_NSC_ILi2048EEEEEENSB_IJSI_NSC_ILi512EEEEEENSB_IJSY_NSC_ILi8192EEEEEEEEEEEEEvEENS15_INSA_20SM90_TMA_LOAD_IM2COLENS17_IS19_S1B_NSX_INSB_IJNSB_IJSI_SD_EEES1F_S1H_EEENSB_IJNSB_IJSD_SY_EEES1M_NSB_IJSY_S1J_EEEEEEEEEEvEEEENS_8epilogue10collective6detail29Sm90TmaWarpSpecializedAdapterINS24_15DefaultEpilogueISN_NSB_IJlNSB_IJSD_llEEESY_EEES29_NS23_6thread17LinearCombinationISN_Li1EffLNS2A_9ScaleType4KindE0ELNS_15FloatRoundStyleE2ESN_EENS_4gemm15EpilogueDefaultEEEEEvvEEEEvNT_6ParamsE --------------------------
	.section	.nv.shared._ZN7cutlass13device_kernelINS_4conv6kernel13ConvUniversalINS1_16ConvProblemShapeILNS1_8OperatorE2ELi2EEENS1_10collective14CollectiveConvINS1_46MainloopSm90TmaGmmaWarpSpecializedImplicitGemmILS5_2ELi11ELi2EN4cute5tupleIJNSA_1CILi1EEESD_SD_EEENS1_36KernelImplicitTmaWarpSpecializedSm90ELi1EEENSB_IJNSC_ILi256EEENSB_IJNSC_ILi64EEEEEENSB_IJNSC_ILi32EEEEEEEEENS_10bfloat16_tESN_NSA_8TiledMMAINSA_8MMA_AtomIJNSA_4SM904GMMA27MMA_64x64x16_F32BF16BF16_SSILNSR_5MajorE1ELST_1ELNSR_7ScaleInE1ELSU_1EEEEEENSA_6LayoutISE_NSB_IJNSC_ILi0EEESY_SY_EEEEENSB_IJNSA_10UnderscoreES11_S11_EEEEENS7_6detail26Sm90ImplicitGemmTileTraitsINSA_13SM90_TMA_LOADENSA_14ComposedLayoutINSA_7SwizzleILi3ELi4ELi3EEENSA_18smem_ptr_flag_bitsILi16EEENSX_INSB_IJNSB_IJSI_NSC_ILi4EEEEEENSB_IJNSC_ILi8EEES1C_EEENSB_IJSD_NSC_ILi11EEEEEEEEENSB_IJNSB_IJSD_NSC_ILi2048EEEEEENSB_IJSI_NSC_ILi512EEEEEENSB_IJSY_NSC_ILi8192EEEEEEEEEEEEEvEENS15_INSA_20SM90_TMA_LOAD_IM2COLENS17_IS19_S1B_NSX_INSB_IJNSB_IJSI_SD_EEES1F_S1H_EEENSB_IJNSB_IJSD_SY_EEES1M_NSB_IJSY_S1J_EEEEEEEEEEvEEEENS_8epilogue10collective6detail29Sm90TmaWarpSpecializedAdapterINS24_15DefaultEpilogueISN_NSB_IJlNSB_IJSD_llEEESY_EEES29_NS23_6thread17LinearCombinationISN_Li1EffLNS2A_9ScaleType4KindE0ELNS_15FloatRoundStyleE2ESN_EENS_4gemm15EpilogueDefaultEEEEEvvEEEEvNT_6ParamsE,"aw",@nobits
	.sectionflags	@""
	.align	16
	.zero		1024


//--------------------- .nv.shared.reserved.0     --------------------------
	.section	.nv.shared.reserved.0,"aw",@nobits
	.weak		__nv_reservedSMEM_offset_0_alias
	.size		__nv_reservedSMEM_offset_0_alias, 0, 0
	.other		__nv_reservedSMEM_offset_0_alias,@"STO_CUDA_RESERVED_SHARED STV_DEFAULT"
__nv_reservedSMEM_offset_0_alias:
	.zero		0


//--------------------- .nv.global                --------------------------
	.section	.nv.global,"aw",@nobits
.nv.global:
	.type		_ZN39_INTERNAL_dd8a4f80_4_k_cu_6232baa8_26724cute1_E,@object
	.size		_ZN39_INTERNAL_dd8a4f80_4_k_cu_6232baa8_26724cute1_E,(_ZN39_INTERNAL_dd8a4f80_4_k_cu_6232baa8_26724cuda3std3__45__cpo6cbeginE - _ZN39_INTERNAL_dd8a4f80_4_k_cu_6232baa8_26724cute1_E)
_ZN39_INTERNAL_dd8a4f80_4_k_cu_6232baa8_26724cute1_E:
	.zero		1
	.type		_ZN39_INTERNAL_dd8a4f80_4_k_cu_6232baa8_26724cuda3std3__45__cpo6cbeginE,@object
	.size		_ZN39_INTERNAL_dd8a4f80_4_k_cu_6232baa8_26724cuda3std3__45__cpo6cbeginE,(_ZN39_INTERNAL_dd8a4f80_4_k_cu_6232baa8_26724cuda3std3__48in_placeE - _ZN39_INTERNAL_dd8a4f80_4_k_cu_6232baa8_26724cuda3std3__45__cpo6cbeginE)
_ZN39_INTERNAL_dd8a4f80_4_k_cu_6232baa8_26724cuda3std3__45__cpo6cbeginE:
	.zero		1
	.type		_ZN39_INTERNAL_dd8a4f80_4_k_cu_6232baa8_26724cuda3std3__48in_placeE,@object
	.size		_ZN39_INTERNAL_dd8a4f80_4_k_cu_6232baa8_26724cuda3std3__48in_placeE,(_ZN39_INTERNAL_dd8a4f80_4_k_cu_6232baa8_26724cuda3std6ranges3__45__cpo9iter_moveE - _ZN39_INTERNAL_dd8a4f80_4_k_cu_6232baa8_26724cuda3std3__48in_placeE)
_ZN39_INTERNAL_dd8a4f80_4_k_cu_6232baa8_26724cuda3std3__48in_placeE:
	.zero		1
	.type		_ZN39_INTERNAL_dd8a4f80_4_k_cu_6232baa8_26724cuda3std6ranges3__45__cpo9iter_moveE,@object
	.size		_ZN39_INTERNAL_dd8a4f80_4_k_cu_6232baa8_26724cuda3std6ranges3__45__cpo9iter_moveE,(_ZN39_INTERNAL_dd8a4f80_4_k_cu_6232baa8_26724cuda3std3__45__cpo5beginE - _ZN39_INTERNAL_dd8a4f80_4_k_cu_6232baa8_26724cuda3std6ranges3__45__cpo9iter_moveE)
_ZN39_INTERNAL_dd8a4f80_4_k_cu_6232baa8_26724cuda3std6ranges3__45__cpo9iter_moveE:
	.zero		1
	.type		_ZN39_INTERNAL_dd8a4f80_4_k_cu_6232baa8_26724cuda3std3__45__cpo5beginE,@object
	.size		_ZN39_INTERNAL_dd8a4f80_4_k_cu_6232baa8_26724cuda3std3__45__cpo5beginE,(_ZN39_INTERNAL_dd8a4f80_4_k_cu_6232baa8_26724cuda3std3__441_GLOBAL__N__dd8a4f80_4_k_cu_6232baa8_26726ignoreE - _ZN39_INTERNAL_dd8a4f80_4_k_cu_6232baa8_26724cuda3std3__45__cpo5beginE)
_ZN39_INTERNAL_dd8a4f80_4_k_cu_6232baa8_26724cuda3std3__45__cpo5beginE:
	.zero		1
	.type		_ZN39_INTERNAL_dd8a4f80_4_k_cu_6232baa8_26724cuda3std3__441_GLOBAL__N__dd8a4f80_4_k_cu_6232baa8_26726ignoreE,@object
	.size		_ZN39_INTERNAL_dd8a4f80_4_k_cu_6232baa8_26724cuda3std3__441_GLOBAL__N__dd8a4f80_4_k_cu_6232baa8_26726ignoreE,(_ZN39_INTERNAL_dd8a4f80_4_k_cu_6232baa8_26724cute7productE - _ZN39_INTERNAL_dd8a4f80_4_k_cu_6232baa8_26724cuda3std3__441_GLOBAL__N__dd8a4f80_4_k_cu_6232baa8_26726ignoreE)
_ZN39_INTERNAL_dd8a4f80_4_k_cu_6232baa8_26724cuda3std3__441_GLOBAL__N__dd8a4f80_4_k_cu_6232baa8_26726ignoreE:
	.zero		1
	.type		_ZN39_INTERNAL_dd8a4f80_4_k_cu_6232baa8_26724cute7productE,@object
	.size		_ZN39_INTERNAL_dd8a4f80_4_k_cu_6232baa8_26724cute7productE,(_ZN39_INTERNAL_dd8a4f80_4_k_cu_6232baa8_26724cuda3std3__45__cpo3endE - _ZN39_INTERNAL_dd8a4f80_4_k_cu_6232baa8_26724cute7productE)
_ZN39_INTERNAL_dd8a4f80_4_k_cu_6232baa8_26724cute7productE:
	.zero		1
	.type		_ZN39_INTERNAL_dd8a4f80_4_k_cu_6232baa8_26724cuda3std3__45__cpo3endE,@object
	.size		_ZN39_INTERNAL_dd8a4f80_4_k_cu_6232baa8_26724cuda3std3__45__cpo3endE,(_ZN39_INTERNAL_dd8a4f80_4_k_cu_6232baa8_26724cuda3std3__419piecewise_constructE - _ZN39_INTERNAL_dd8a4f80_4_k_cu_6232baa8_26724cuda3std3__45__cpo3endE)
_ZN39_INTERNAL_dd8a4f80_4_k_cu_6232baa8_26724cuda3std3__45__cpo3endE:
	.zero		1
	.type		_ZN39_INTERNAL_dd8a4f80_4_k_cu_6232baa8_26724cuda3std3__419piecewise_constructE,@object
	.size		_ZN39_INTERNAL_dd8a4f80_4_k_cu_6232baa8_26724cuda3std3__419piecewise_constructE,(_ZN39_INTERNAL_dd8a4f80_4_k_cu_6232baa8_26724cuda3std3__45__cpo4cendE - _ZN39_INTERNAL_dd8a4f80_4_k_cu_6232baa8_26724cuda3std3__419piecewise_constructE)
_ZN39_INTERNAL_dd8a4f80_4_k_cu_6232baa8_26724cuda3std3__419piecewise_constructE:
	.zero		1
	.type		_ZN39_INTERNAL_dd8a4f80_4_k_cu_6232baa8_26724cuda3std3__45__cpo4cendE,@object
	.size		_ZN39_INTERNAL_dd8a4f80_4_k_cu_6232baa8_26724cuda3std3__45__cpo4cendE,(_ZN39_INTERNAL_dd8a4f80_4_k_cu_6232baa8_26724cuda3std6ranges3__45__cpo4swapE - _ZN39_INTERNAL_dd8a4f80_4_k_cu_6232baa8_26724cuda3std3__45__cpo4cendE)
_ZN39_INTERNAL_dd8a4f80_4_k_cu_6232baa8_26724cuda3std3__45__cpo4cendE:
	.zero		1
	.type		_ZN39_INTERNAL_dd8a4f80_4_k_cu_6232baa8_26724cuda3std6ranges3__45__cpo4swapE,@object
	.size		_ZN39_INTERNAL_dd8a4f80_4_k_cu_6232baa8_26724cuda3std6ranges3__45__cpo4swapE,(.L_7 - _ZN39_INTERNAL_dd8a4f80_4_k_cu_6232baa8_26724cuda3std6ranges3__45__cpo4swapE)
_ZN39_INTERNAL_dd8a4f80_4_k_cu_6232baa8_26724cuda3std6ranges3__45__cpo4swapE:
	.zero		1
.L_7:


//--------------------- .nv.constant0._ZN7cutlass13device_kernelINS_4conv6kernel13ConvUniversalINS1_16ConvProblemShapeILNS1_8OperatorE2ELi2EEENS1_10collective14CollectiveConvINS1_46MainloopSm90TmaGmmaWarpSpecializedImplicitGemmILS5_2ELi11ELi2EN4cute5tupleIJNSA_1CILi1EEESD_SD_EEENS1_36KernelImplicitTmaWarpSpecializedSm90ELi1EEENSB_IJNSC_ILi256EEENSB_IJNSC_ILi64EEEEEENSB_IJNSC_ILi32EEEEEEEEENS_10bfloat16_tESN_NSA_8TiledMMAINSA_8MMA_AtomIJNSA_4SM904GMMA27MMA_64x64x16_F32BF16BF16_SSILNSR_5MajorE1ELST_1ELNSR_7ScaleInE1ELSU_1EEEEEENSA_6LayoutISE_NSB_IJNSC_ILi0EEESY_SY_EEEEENSB_IJNSA_10UnderscoreES11_S11_EEEEENS7_6detail26Sm90ImplicitGemmTileTraitsINSA_13SM90_TMA_LOADENSA_14ComposedLayoutINSA_7SwizzleILi3ELi4ELi3EEENSA_18smem_ptr_flag_bitsILi16EEENSX_INSB_IJNSB_IJSI_NSC_ILi4EEEEEENSB_IJNSC_ILi8EEES1C_EEENSB_IJSD_NSC_ILi11EEEEEEEEENSB_IJNSB_IJSD_NSC_ILi2048EEEEEENSB_IJSI_NSC_ILi512EEEEEENSB_IJSY_NSC_ILi8192EEEEEEEEEEEEEvEENS15_INSA_20SM90_TMA_LOAD_IM2COLENS17_IS19_S1B_NSX_INSB_IJNSB_IJSI_SD_EEES1F_S1H_EEENSB_IJNSB_IJSD_SY_EEES1M_NSB_IJSY_S1J_EEEEEEEEEEvEEEENS_8epilogue10collective6detail29Sm90TmaWarpSpecializedAdapterINS24_15DefaultEpilogueISN_NSB_IJlNSB_IJSD_llEEESY_EEES29_NS23_6thread17LinearCombinationISN_Li1EffLNS2A_9ScaleType4KindE0ELNS_15FloatRoundStyleE2ESN_EENS_4gemm15EpilogueDefaultEEEEEvvEEEEvNT_6ParamsE --------------------------
	.section	.nv.constant0._ZN7cutlass13device_kernelINS_4conv6kernel13ConvUniversalINS1_16ConvProblemShapeILNS1_8OperatorE2ELi2EEENS1_10collective14CollectiveConvINS1_46MainloopSm90TmaGmmaWarpSpecializedImplicitGemmILS5_2ELi11ELi2EN4cute5tupleIJNSA_1CILi1EEESD_SD_EEENS1_36KernelImplicitTmaWarpSpecializedSm90ELi1EEENSB_IJNSC_ILi256EEENSB_IJNSC_ILi64EEEEEENSB_IJNSC_ILi32EEEEEEEEENS_10bfloat16_tESN_NSA_8TiledMMAINSA_8MMA_AtomIJNSA_4SM904GMMA27MMA_64x64x16_F32BF16BF16_SSILNSR_5MajorE1ELST_1ELNSR_7ScaleInE1ELSU_1EEEEEENSA_6LayoutISE_NSB_IJNSC_ILi0EEESY_SY_EEEEENSB_IJNSA_10UnderscoreES11_S11_EEEEENS7_6detail26Sm90ImplicitGemmTileTraitsINSA_13SM90_TMA_LOADENSA_14ComposedLayoutINSA_7SwizzleILi3ELi4ELi3EEENSA_18smem_ptr_flag_bitsILi16EEENSX_INSB_IJNSB_IJSI_NSC_ILi4EEEEEENSB_IJNSC_ILi8EEES1C_EEENSB_IJSD_NSC_ILi11EEEEEEEEENSB_IJNSB_IJSD_NSC_ILi2048EEEEEENSB_IJSI_NSC_ILi512EEEEEENSB_IJSY_NSC_ILi8192EEEEEEEEEEEEEvEENS15_INSA_20SM90_TMA_LOAD_IM2COLENS17_IS19_S1B_NSX_INSB_IJNSB_IJSI_SD_EEES1F_S1H_EEENSB_IJNSB_IJSD_SY_EEES1M_NSB_IJSY_S1J_EEEEEEEEEEvEEEENS_8epilogue10collective6detail29Sm90TmaWarpSpecializedAdapterINS24_15DefaultEpilogueISN_NSB_IJlNSB_IJSD_llEEESY_EEES29_NS23_6thread17LinearCombinationISN_Li1EffLNS2A_9ScaleType4KindE0ELNS_15FloatRoundStyleE2ESN_EENS_4gemm15EpilogueDefaultEEEEEvvEEEEvNT_6ParamsE,"a",@progbits
	.sectionflags	@""
	.align	4
.nv.constant0._ZN7cutlass13device_kernelINS_4conv6kernel13ConvUniversalINS1_16ConvProblemShapeILNS1_8OperatorE2ELi2EEENS1_10collective14CollectiveConvINS1_46MainloopSm90TmaGmmaWarpSpecializedImplicitGemmILS5_2ELi11ELi2EN4cute5tupleIJNSA_1CILi1EEESD_SD_EEENS1_36KernelImplicitTmaWarpSpecializedSm90ELi1EEENSB_IJNSC_ILi256EEENSB_IJNSC_ILi64EEEEEENSB_IJNSC_ILi32EEEEEEEEENS_10bfloat16_tESN_NSA_8TiledMMAINSA_8MMA_AtomIJNSA_4SM904GMMA27MMA_64x64x16_F32BF16BF16_SSILNSR_5MajorE1ELST_1ELNSR_7ScaleInE1ELSU_1EEEEEENSA_6LayoutISE_NSB_IJNSC_ILi0EEESY_SY_EEEEENSB_IJNSA_10UnderscoreES11_S11_EEEEENS7_6detail26Sm90ImplicitGemmTileTraitsINSA_13SM90_TMA_LOADENSA_14ComposedLayoutINSA_7SwizzleILi3ELi4ELi3EEENSA_18smem_ptr_flag_bitsILi16EEENSX_INSB_IJNSB_IJSI_NSC_ILi4EEEEEENSB_IJNSC_ILi8EEES1C_EEENSB_IJSD_NSC_ILi11EEEEEEEEENSB_IJNSB_IJSD_NSC_ILi2048EEEEEENSB_IJSI_NSC_ILi512EEEEEENSB_IJSY_NSC_ILi8192EEEEEEEEEEEEEvEENS15_INSA_20SM90_TMA_LOAD_IM2COLENS17_IS19_S1B_NSX_INSB_IJNSB_IJSI_SD_EEES1F_S1H_EEENSB_IJNSB_IJSD_SY_EEES1M_NSB_IJSY_S1J_EEEEEEEEEEvEEEENS_8epilogue10collective6detail29Sm90TmaWarpSpecializedAdapterINS24_15DefaultEpilogueISN_NSB_IJlNSB_IJSD_llEEESY_EEES29_NS23_6thread17LinearCombinationISN_Li1EffLNS2A_9ScaleType4KindE0ELNS_15FloatRoundStyleE2ESN_EENS_4gemm15EpilogueDefaultEEEEEvvEEEEvNT_6ParamsE:
	.zero		1536


//--------------------- SYMBOLS --------------------------

	.type		.nv.reservedSmem.offset0,@object
	.size		.nv.reservedSmem.offset0,0x4
